	.target	sm_90a

	.elftype	@"ET_EXEC"


//--------------------- .note.nv.tkinfo           --------------------------
	.section	.note.nv.tkinfo,"",@"SHT_NOTE"
	.sectionflags	@"SHF_NOTE_NV_TKINFO"
	.tkinfo
        /*0018*/ 	.word	0x00000002
        /*0030*/ 	.string	""
        /*0030*/ 	.string	"ptxas"
        /*0030*/ 	.string	"Cuda compilation tools, release 13.0, V13.0.88"
        /*0030*/ 	.string	"Build cuda_13.0.r13.0/compiler.36424714_0"
        /*0030*/ 	.string	"-arch sm_90a -m 64 "



//--------------------- .note.nv.cuinfo           --------------------------
	.section	.note.nv.cuinfo,"",@"SHT_NOTE"
	.sectionflags	@"SHF_NOTE_NV_CUINFO"
        /*0018*/ 	.short	0x0002
        /*001a*/ 	.short	0x005a
        /*001c*/ 	.short	0x0082
	.zero		2


//--------------------- .nv.info                  --------------------------
	.section	.nv.info,"",@"SHT_CUDA_INFO"
	.align	4


	//----- nvinfo : EIATTR_REGCOUNT
	.align		4
        /*0000*/ 	.byte	0x04, 0x2f
        /*0002*/ 	.short	(.L_15 - .L_14)
	.align		4
.L_14:
        /*0004*/ 	.word	index@(_ZN7cutlass13device_kernelINS_4gemm6kernel13GemmUniversalIN4cute5tupleIJiiiiEEENS1_10collective13CollectiveMmaINS1_34MainloopSm90TmaGmmaWarpSpecializedILi14ENS5_IJNS4_1CILi2EEESB_NSA_ILi1EEEEEENS1_32KernelTmaWarpSpecializedPingpongEEENS5_IJNSA_ILi64EEESG_SG_EEENS_6half_tENS5_IJlSC_lEEESI_SJ_NS4_8TiledMMAINS4_8MMA_AtomIJNS4_4SM904GMMA25MMA_64x64x16_F32F16F16_SSILNSN_5MajorE0ELSP_0ELNSN_7ScaleInE1ELSQ_1EEEEEENS4_6LayoutINS5_IJSC_SC_SC_EEENS5_IJNSA_ILi0EEESV_SV_EEEEENS5_IJNS4_10UnderscoreESY_SY_EEEEENS4_23SM90_TMA_LOAD_MULTICASTENS4_14ComposedLayoutINS4_7SwizzleILi3ELi4ELi3EEENS4_18smem_ptr_flag_bitsILi16EEENST_INS5_IJNSA_ILi8EEESG_EEENS5_IJSG_SC_EEEEEEEvNS4_8identityES11_S1B_vS1C_EENS_8epilogue10collective6detail29Sm90TmaWarpSpecializedAdapterINS1F_15DefaultEpilogueISI_SJ_SJ_NS1E_6thread17LinearCombinationISI_Li1EffLNS1J_9ScaleType4KindE0ELNS_15FloatRoundStyleE2ESI_EENS1_15EpilogueDefaultEEEEEvvEEEEvNT_6ParamsE)
        /*0008*/ 	.word	0x000000a8


	//----- nvinfo : EIATTR_FRAME_SIZE
	.align		4
.L_15:
        /*000c*/ 	.byte	0x04, 0x11
        /*000e*/ 	.short	(.L_17 - .L_16)
	.align		4
.L_16:
        /*0010*/ 	.word	index@(_ZN7cutlass13device_kernelINS_4gemm6kernel13GemmUniversalIN4cute5tupleIJiiiiEEENS1_10collective13CollectiveMmaINS1_34MainloopSm90TmaGmmaWarpSpecializedILi14ENS5_IJNS4_1CILi2EEESB_NSA_ILi1EEEEEENS1_32KernelTmaWarpSpecializedPingpongEEENS5_IJNSA_ILi64EEESG_SG_EEENS_6half_tENS5_IJlSC_lEEESI_SJ_NS4_8TiledMMAINS4_8MMA_AtomIJNS4_4SM904GMMA25MMA_64x64x16_F32F16F16_SSILNSN_5MajorE0ELSP_0ELNSN_7ScaleInE1ELSQ_1EEEEEENS4_6LayoutINS5_IJSC_SC_SC_EEENS5_IJNSA_ILi0EEESV_SV_EEEEENS5_IJNS4_10UnderscoreESY_SY_EEEEENS4_23SM90_TMA_LOAD_MULTICASTENS4_14ComposedLayoutINS4_7SwizzleILi3ELi4ELi3EEENS4_18smem_ptr_flag_bitsILi16EEENST_INS5_IJNSA_ILi8EEESG_EEENS5_IJSG_SC_EEEEEEEvNS4_8identityES11_S1B_vS1C_EENS_8epilogue10collective6detail29Sm90TmaWarpSpecializedAdapterINS1F_15DefaultEpilogueISI_SJ_SJ_NS1E_6thread17LinearCombinationISI_Li1EffLNS1J_9ScaleType4KindE0ELNS_15FloatRoundStyleE2ESI_EENS1_15EpilogueDefaultEEEEEvvEEEEvNT_6ParamsE)
        /*0014*/ 	.word	0x00000008


	//----- nvinfo : EIATTR_MIN_STACK_SIZE
	.align		4
.L_17:
        /*0018*/ 	.byte	0x04, 0x12
        /*001a*/ 	.short	(.L_19 - .L_18)
	.align		4
.L_18:
        /*001c*/ 	.word	index@(_ZN7cutlass13device_kernelINS_4gemm6kernel13GemmUniversalIN4cute5tupleIJiiiiEEENS1_10collective13CollectiveMmaINS1_34MainloopSm90TmaGmmaWarpSpecializedILi14ENS5_IJNS4_1CILi2EEESB_NSA_ILi1EEEEEENS1_32KernelTmaWarpSpecializedPingpongEEENS5_IJNSA_ILi64EEESG_SG_EEENS_6half_tENS5_IJlSC_lEEESI_SJ_NS4_8TiledMMAINS4_8MMA_AtomIJNS4_4SM904GMMA25MMA_64x64x16_F32F16F16_SSILNSN_5MajorE0ELSP_0ELNSN_7ScaleInE1ELSQ_1EEEEEENS4_6LayoutINS5_IJSC_SC_SC_EEENS5_IJNSA_ILi0EEESV_SV_EEEEENS5_IJNS4_10UnderscoreESY_SY_EEEEENS4_23SM90_TMA_LOAD_MULTICASTENS4_14ComposedLayoutINS4_7SwizzleILi3ELi4ELi3EEENS4_18smem_ptr_flag_bitsILi16EEENST_INS5_IJNSA_ILi8EEESG_EEENS5_IJSG_SC_EEEEEEEvNS4_8identityES11_S1B_vS1C_EENS_8epilogue10collective6detail29Sm90TmaWarpSpecializedAdapterINS1F_15DefaultEpilogueISI_SJ_SJ_NS1E_6thread17LinearCombinationISI_Li1EffLNS1J_9ScaleType4KindE0ELNS_15FloatRoundStyleE2ESI_EENS1_15EpilogueDefaultEEEEEvvEEEEvNT_6ParamsE)
        /*0020*/ 	.word	0x00000008
.L_19:


//--------------------- .nv.compat                --------------------------
	.section	.nv.compat,"",@"SHT_CUDA_COMPAT_INFO"
	.align	4
        /*0000*/ 	.byte	0x02, 0x09, 0x01, 0x00, 0x02, 0x02, 0x04, 0x00, 0x02, 0x05, 0x05, 0x00, 0x03, 0x07, 0x01, 0x01
        /*0010*/ 	.byte	0x02, 0x03, 0x01, 0x00, 0x02, 0x06, 0x01, 0x00, 0x04, 0x0b, 0x08, 0x00, 0x00, 0x00, 0x00, 0x00
        /*0020*/ 	.byte	0x00, 0x00, 0x00, 0x00


//--------------------- .nv.info._ZN7cutlass13device_kernelINS_4gemm6kernel13GemmUniversalIN4cute5tupleIJiiiiEEENS1_10collective13CollectiveMmaINS1_34MainloopSm90TmaGmmaWarpSpecializedILi14ENS5_IJNS4_1CILi2EEESB_NSA_ILi1EEEEEENS1_32KernelTmaWarpSpecializedPingpongEEENS5_IJNSA_ILi64EEESG_SG_EEENS_6half_tENS5_IJlSC_lEEESI_SJ_NS4_8TiledMMAINS4_8MMA_AtomIJNS4_4SM904GMMA25MMA_64x64x16_F32F16F16_SSILNSN_5MajorE0ELSP_0ELNSN_7ScaleInE1ELSQ_1EEEEEENS4_6LayoutINS5_IJSC_SC_SC_EEENS5_IJNSA_ILi0EEESV_SV_EEEEENS5_IJNS4_10UnderscoreESY_SY_EEEEENS4_23SM90_TMA_LOAD_MULTICASTENS4_14ComposedLayoutINS4_7SwizzleILi3ELi4ELi3EEENS4_18smem_ptr_flag_bitsILi16EEENST_INS5_IJNSA_ILi8EEESG_EEENS5_IJSG_SC_EEEEEEEvNS4_8identityES11_S1B_vS1C_EENS_8epilogue10collective6detail29Sm90TmaWarpSpecializedAdapterINS1F_15DefaultEpilogueISI_SJ_SJ_NS1E_6thread17LinearCombinationISI_Li1EffLNS1J_9ScaleType4KindE0ELNS_15FloatRoundStyleE2ESI_EENS1_15EpilogueDefaultEEEEEvvEEEEvNT_6ParamsE --------------------------
	.section	.nv.info._ZN7cutlass13device_kernelINS_4gemm6kernel13GemmUniversalIN4cute5tupleIJiiiiEEENS1_10collective13CollectiveMmaINS1_34MainloopSm90TmaGmmaWarpSpecializedILi14ENS5_IJNS4_1CILi2EEESB_NSA_ILi1EEEEEENS1_32KernelTmaWarpSpecializedPingpongEEENS5_IJNSA_ILi64EEESG_SG_EEENS_6half_tENS5_IJlSC_lEEESI_SJ_NS4_8TiledMMAINS4_8MMA_AtomIJNS4_4SM904GMMA25MMA_64x64x16_F32F16F16_SSILNSN_5MajorE0ELSP_0ELNSN_7ScaleInE1ELSQ_1EEEEEENS4_6LayoutINS5_IJSC_SC_SC_EEENS5_IJNSA_ILi0EEESV_SV_EEEEENS5_IJNS4_10UnderscoreESY_SY_EEEEENS4_23SM90_TMA_LOAD_MULTICASTENS4_14ComposedLayoutINS4_7SwizzleILi3ELi4ELi3EEENS4_18smem_ptr_flag_bitsILi16EEENST_INS5_IJNSA_ILi8EEESG_EEENS5_IJSG_SC_EEEEEEEvNS4_8identityES11_S1B_vS1C_EENS_8epilogue10collective6detail29Sm90TmaWarpSpecializedAdapterINS1F_15DefaultEpilogueISI_SJ_SJ_NS1E_6thread17LinearCombinationISI_Li1EffLNS1J_9ScaleType4KindE0ELNS_15FloatRoundStyleE2ESI_EENS1_15EpilogueDefaultEEEEEvvEEEEvNT_6ParamsE,"",@"SHT_CUDA_INFO"
	.sectionflags	@""
	.align	4


	//----- nvinfo : EIATTR_CUDA_API_VERSION
	.align		4
        /*0000*/ 	.byte	0x04, 0x37
        /*0002*/ 	.short	(.L_21 - .L_20)
.L_20:
        /*0004*/ 	.word	0x00000082


	//----- nvinfo : EIATTR_KPARAM_INFO
	.align		4
.L_21:
        /*0008*/ 	.byte	0x04, 0x17
        /*000a*/ 	.short	(.L_23 - .L_22)
.L_22:
        /*000c*/ 	.word	0x00000000
        /*0010*/ 	.short	0x0000
        /*0012*/ 	.short	0x0070
        /*0014*/ 	.byte	0x00, 0xf0, 0x01, 0x10


	//----- nvinfo : EIATTR_SPARSE_MMA_MASK
	.align		4
.L_23:
        /*0018*/ 	.byte	0x03, 0x50
        /*001a*/ 	.short	0x0000


	//----- nvinfo : EIATTR_MAXREG_COUNT
	.align		4
        /*001c*/ 	.byte	0x03, 0x1b
        /*001e*/ 	.short	0x00a8


	//----- nvinfo : EIATTR_NUM_BARRIERS
	.align		4
        /*0020*/ 	.byte	0x02, 0x4c
        /*0022*/ 	.byte	0x01
	.zero		1


	//----- nvinfo : EIATTR_EXTERNS
	.align		4
        /*0024*/ 	.byte	0x04, 0x0f
        /*0026*/ 	.short	(.L_25 - .L_24)


	//   ....[0]....
	.align		4
.L_24:
        /*0028*/ 	.word	index@(__assertfail)


	//----- nvinfo : EIATTR_ANNOTATIONS
	.align		4
.L_25:
        /*002c*/ 	.byte	0x04, 0x55
        /*002e*/ 	.short	(.L_27 - .L_26)


	//   ....[0]....
.L_26:
        /*0030*/ 	.word	0x00000001
        /*0034*/ 	.byte	0x20, 0x0f, 0x00, 0x00, 0x01, 0x00, 0x00, 0x00, 0x50, 0x47, 0x00, 0x00, 0x01, 0x00, 0x00, 0x00
        /*0044*/ 	.byte	0xd0, 0x54, 0x00, 0x00


	//----- nvinfo : EIATTR_MERCURY_ISA_VERSION
	.align		4
.L_27:
        /*0048*/ 	.byte	0x03, 0x5f
        /*004a*/ 	.short	0x0101


	//----- nvinfo : EIATTR_INT_WARP_WIDE_INSTR_OFFSETS
	.align		4
        /*004c*/ 	.byte	0x04, 0x31
        /*004e*/ 	.short	(.L_29 - .L_28)


	//   ....[0]....
.L_28:
        /*0050*/ 	.word	0x000006a0


	//   ....[1]....
        /*0054*/ 	.word	0x000006d0


	//   ....[2]....
        /*0058*/ 	.word	0x00000710


	//   ....[3]....
        /*005c*/ 	.word	0x00000840


	//   ....[4]....
        /*0060*/ 	.word	0x00000850


	//   ....[5]....
        /*0064*/ 	.word	0x00000860


	//   ....[6]....
        /*0068*/ 	.word	0x00000900


	//   ....[7]....
        /*006c*/ 	.word	0x00000940


	//----- nvinfo : EIATTR_COOP_GROUP_MASK_REGIDS
	.align		4
.L_29:
        /*0070*/ 	.byte	0x04, 0x29
        /*0072*/ 	.short	(.L_31 - .L_30)


	//   ....[0]....
.L_30:
        /*0074*/ 	.word	0xffffffff


	//   ....[1]....
        /*0078*/ 	.word	0xffffffff


	//   ....[2]....
        /*007c*/ 	.word	0xffffffff


	//   ....[3]....
        /*0080*/ 	.word	0xffffffff


	//   ....[4]....
        /*0084*/ 	.word	0xffffffff


	//   ....[5]....
        /*0088*/ 	.word	0xffffffff


	//   ....[6]....
        /*008c*/ 	.word	0xffffffff


	//----- nvinfo : EIATTR_COOP_GROUP_INSTR_OFFSETS
	.align		4
.L_31:
        /*0090*/ 	.byte	0x04, 0x28
        /*0092*/ 	.short	(.L_33 - .L_32)


	//   ....[0]....
.L_32:
        /*0094*/ 	.word	0x00000070


	//   ....[1]....
        /*0098*/ 	.word	0x00000080


	//   ....[2]....
        /*009c*/ 	.word	0x00000140


	//   ....[3]....
        /*00a0*/ 	.word	0x00000460


	//   ....[4]....
        /*00a4*/ 	.word	0x000004a0


	//   ....[5]....
        /*00a8*/ 	.word	0x00000880


	//   ....[6]....
        /*00ac*/ 	.word	0x00000ac0


	//----- nvinfo : EIATTR_REG_RECONFIG
	.align		4
.L_33:
        /*00b0*/ 	.byte	0x01, 0x54
	.zero		2


	//----- nvinfo : EIATTR_SYSCALL_OFFSETS
	.align		4
        /*00b4*/ 	.byte	0x04, 0x46
        /*00b6*/ 	.short	(.L_35 - .L_34)


	//   ....[0]....
.L_34:
        /*00b8*/ 	.word	0x000019e0


	//----- nvinfo : EIATTR_MBARRIER_INSTR_OFFSETS
	.align		4
.L_35:
        /*00bc*/ 	.byte	0x04, 0x39
        /*00be*/ 	.short	(.L_37 - .L_36)


	//   ....[0]....
.L_36:
        /*00c0*/ 	.word	0x00000280
        /*00c4*/ 	.word	0x000000ff
        /*00c8*/ 	.word	0x00000000
        /*00cc*/ 	.short	0x0100
        /*00ce*/ 	.byte	0x08
	.zero		1


	//   ....[1]....
        /*00d0*/ 	.word	0x00000290
        /*00d4*/ 	.word	0x000000ff
        /*00d8*/ 	.word	0x00000070
        /*00dc*/ 	.short	0x0100
        /*00de*/ 	.byte	0x08
	.zero		1


	//   ....[2]....
        /*00e0*/ 	.word	0x000002a0
        /*00e4*/ 	.word	0x000000ff
        /*00e8*/ 	.word	0x00000008
        /*00ec*/ 	.short	0x0100
        /*00ee*/ 	.byte	0x08
	.zero		1


	//   ....[3]....
        /*00f0*/ 	.word	0x000002b0
        /*00f4*/ 	.word	0x000000ff
        /*00f8*/ 	.word	0x00000078
        /*00fc*/ 	.short	0x0100
        /*00fe*/ 	.byte	0x08
	.zero		1


	//   ....[4]....
        /*0100*/ 	.word	0x000002c0
        /*0104*/ 	.word	0x000000ff
        /*0108*/ 	.word	0x00000010
        /*010c*/ 	.short	0x0100
        /*010e*/ 	.byte	0x08
	.zero		1


	//   ....[5]....
        /*0110*/ 	.word	0x000002d0
        /*0114*/ 	.word	0x000000ff
        /*0118*/ 	.word	0x00000080
        /*011c*/ 	.short	0x0100
        /*011e*/ 	.byte	0x08
	.zero		1


	//   ....[6]....
        /*0120*/ 	.word	0x000002e0
        /*0124*/ 	.word	0x000000ff
        /*0128*/ 	.word	0x00000018
        /*012c*/ 	.short	0x0100
        /*012e*/ 	.byte	0x08
	.zero		1


	//   ....[7]....
        /*0130*/ 	.word	0x000002f0
        /*0134*/ 	.word	0x000000ff
        /*0138*/ 	.word	0x00000088
        /*013c*/ 	.short	0x0100
        /*013e*/ 	.byte	0x08
	.zero		1


	//   ....[8]....
        /*0140*/ 	.word	0x00000300
        /*0144*/ 	.word	0x000000ff
        /*0148*/ 	.word	0x00000020
        /*014c*/ 	.short	0x0100
        /*014e*/ 	.byte	0x08
	.zero		1


	//   ....[9]....
        /*0150*/ 	.word	0x00000310
        /*0154*/ 	.word	0x000000ff
        /*0158*/ 	.word	0x00000090
        /*015c*/ 	.short	0x0100
        /*015e*/ 	.byte	0x08
	.zero		1


	//   ....[10]....
        /*0160*/ 	.word	0x00000320
        /*0164*/ 	.word	0x000000ff
        /*0168*/ 	.word	0x00000028
        /*016c*/ 	.short	0x0100
        /*016e*/ 	.byte	0x08
	.zero		1


	//   ....[11]....
        /*0170*/ 	.word	0x00000330
        /*0174*/ 	.word	0x000000ff
        /*0178*/ 	.word	0x00000098
        /*017c*/ 	.short	0x0100
        /*017e*/ 	.byte	0x08
	.zero		1


	//   ....[12]....
        /*0180*/ 	.word	0x00000340
        /*0184*/ 	.word	0x000000ff
        /*0188*/ 	.word	0x00000030
        /*018c*/ 	.short	0x0100
        /*018e*/ 	.byte	0x08
	.zero		1


	//   ....[13]....
        /*0190*/ 	.word	0x00000350
        /*0194*/ 	.word	0x000000ff
        /*0198*/ 	.word	0x000000a0
        /*019c*/ 	.short	0x0100
        /*019e*/ 	.byte	0x08
	.zero		1


	//   ....[14]....
        /*01a0*/ 	.word	0x00000360
        /*01a4*/ 	.word	0x000000ff
        /*01a8*/ 	.word	0x00000038
        /*01ac*/ 	.short	0x0100
        /*01ae*/ 	.byte	0x08
	.zero		1


	//   ....[15]....
        /*01b0*/ 	.word	0x00000370
        /*01b4*/ 	.word	0x000000ff
        /*01b8*/ 	.word	0x000000a8
        /*01bc*/ 	.short	0x0100
        /*01be*/ 	.byte	0x08
	.zero		1


	//   ....[16]....
        /*01c0*/ 	.word	0x00000380
        /*01c4*/ 	.word	0x000000ff
        /*01c8*/ 	.word	0x00000040
        /*01cc*/ 	.short	0x0100
        /*01ce*/ 	.byte	0x08
	.zero		1


	//   ....[17]....
        /*01d0*/ 	.word	0x00000390
        /*01d4*/ 	.word	0x000000ff
        /*01d8*/ 	.word	0x000000b0
        /*01dc*/ 	.short	0x0100
        /*01de*/ 	.byte	0x08
	.zero		1


	//   ....[18]....
        /*01e0*/ 	.word	0x000003a0
        /*01e4*/ 	.word	0x000000ff
        /*01e8*/ 	.word	0x00000048
        /*01ec*/ 	.short	0x0100
        /*01ee*/ 	.byte	0x08
	.zero		1


	//   ....[19]....
        /*01f0*/ 	.word	0x000003b0
        /*01f4*/ 	.word	0x000000ff
        /*01f8*/ 	.word	0x000000b8
        /*01fc*/ 	.short	0x0100
        /*01fe*/ 	.byte	0x08
	.zero		1


	//   ....[20]....
        /*0200*/ 	.word	0x000003c0
        /*0204*/ 	.word	0x000000ff
        /*0208*/ 	.word	0x00000050
        /*020c*/ 	.short	0x0100
        /*020e*/ 	.byte	0x08
	.zero		1


	//   ....[21]....
        /*0210*/ 	.word	0x000003d0
        /*0214*/ 	.word	0x000000ff
        /*0218*/ 	.word	0x000000c0
        /*021c*/ 	.short	0x0100
        /*021e*/ 	.byte	0x08
	.zero		1


	//   ....[22]....
        /*0220*/ 	.word	0x000003e0
        /*0224*/ 	.word	0x000000ff
        /*0228*/ 	.word	0x00000058
        /*022c*/ 	.short	0x0100
        /*022e*/ 	.byte	0x08
	.zero		1


	//   ....[23]....
        /*0230*/ 	.word	0x000003f0
        /*0234*/ 	.word	0x000000ff
        /*0238*/ 	.word	0x000000c8
        /*023c*/ 	.short	0x0100
        /*023e*/ 	.byte	0x08
	.zero		1


	//   ....[24]....
        /*0240*/ 	.word	0x00000400
        /*0244*/ 	.word	0x000000ff
        /*0248*/ 	.word	0x00000060
        /*024c*/ 	.short	0x0100
        /*024e*/ 	.byte	0x08
	.zero		1


	//   ....[25]....
        /*0250*/ 	.word	0x00000410
        /*0254*/ 	.word	0x000000ff
        /*0258*/ 	.word	0x000000d0
        /*025c*/ 	.short	0x0100
        /*025e*/ 	.byte	0x08
	.zero		1


	//   ....[26]....
        /*0260*/ 	.word	0x00000420
        /*0264*/ 	.word	0x000000ff
        /*0268*/ 	.word	0x00000068
        /*026c*/ 	.short	0x0100
        /*026e*/ 	.byte	0x08
	.zero		1


	//   ....[27]....
        /*0270*/ 	.word	0x00000430
        /*0274*/ 	.word	0x000000ff
        /*0278*/ 	.word	0x000000d8
        /*027c*/ 	.short	0x0100
        /*027e*/ 	.byte	0x08
	.zero		1


	//   ....[28]....
        /*0280*/ 	.word	0x00000970
        /*0284*/ 	.word	0x000000ff
        /*0288*/ 	.word	0x00000110
        /*028c*/ 	.short	0x0100
        /*028e*/ 	.byte	0x08
	.zero		1


	//   ....[29]....
        /*0290*/ 	.word	0x00000a00
        /*0294*/ 	.word	0x000000ff
        /*0298*/ 	.word	0x00000118
        /*029c*/ 	.short	0x0100
        /*029e*/ 	.byte	0x08
	.zero		1


	//   ....[30]....
        /*02a0*/ 	.word	0x00000a40
        /*02a4*/ 	.word	0x000000ff
        /*02a8*/ 	.word	0x000000f0
        /*02ac*/ 	.short	0x0100
        /*02ae*/ 	.byte	0x09
	.zero		1


	//   ....[31]....
        /*02b0*/ 	.word	0x00000a50
        /*02b4*/ 	.word	0x000000ff
        /*02b8*/ 	.word	0x000000f8
        /*02bc*/ 	.short	0x0100
        /*02be*/ 	.byte	0x09
	.zero		1


	//   ....[32]....
        /*02c0*/ 	.word	0x00000a60
        /*02c4*/ 	.word	0x000000ff
        /*02c8*/ 	.word	0x00000100
        /*02cc*/ 	.short	0x0100
        /*02ce*/ 	.byte	0x09
	.zero		1


	//   ....[33]....
        /*02d0*/ 	.word	0x00000a70
        /*02d4*/ 	.word	0x000000ff
        /*02d8*/ 	.word	0x00000108
        /*02dc*/ 	.short	0x0100
        /*02de*/ 	.byte	0x09
	.zero		1


	//   ....[34]....
        /*02e0*/ 	.word	0x000018c0
        /*02e4*/ 	.word	0x0000003f
        /*02e8*/ 	.word	0x00000000
        /*02ec*/ 	.short	0x010a
        /*02ee*/ 	.byte	0x2a
	.zero		1


	//   ....[35]....
        /*02f0*/ 	.word	0x00001a60
        /*02f4*/ 	.word	0x00000003
        /*02f8*/ 	.word	0x00000000
        /*02fc*/ 	.short	0x010a
        /*02fe*/ 	.byte	0x3f
	.zero		1


	//   ....[36]....
        /*0300*/ 	.word	0x00001aa0
        /*0304*/ 	.word	0x00000003
        /*0308*/ 	.word	0x00000000
        /*030c*/ 	.short	0x010a
        /*030e*/ 	.byte	0x3f
	.zero		1


	//   ....[37]....
        /*0310*/ 	.word	0x00001da0
        /*0314*/ 	.word	0x000000ff
        /*0318*/ 	.word	0x00000000
        /*031c*/ 	.short	0x010a
        /*031e*/ 	.byte	0x04
	.zero		1


	//   ....[38]....
        /*0320*/ 	.word	0x00001de0
        /*0324*/ 	.word	0x000000ff
        /*0328*/ 	.word	0x00000000
        /*032c*/ 	.short	0x010a
        /*032e*/ 	.byte	0x04
	.zero		1


	//   ....[39]....
        /*0330*/ 	.word	0x00002040
        /*0334*/ 	.word	0x00000005
        /*0338*/ 	.word	0x00000000
        /*033c*/ 	.short	0x0101
        /*033e*/ 	.byte	0x3f
	.zero		1


	//   ....[40]....
        /*0340*/ 	.word	0x00002140
        /*0344*/ 	.word	0x00000040
        /*0348*/ 	.word	0x00000000
        /*034c*/ 	.short	0x0101
        /*034e*/ 	.byte	0x2f
	.zero		1


	//   ....[41]....
        /*0350*/ 	.word	0x00002260
        /*0354*/ 	.word	0x00000000
        /*0358*/ 	.word	0x00000000
        /*035c*/ 	.short	0x0101
        /*035e*/ 	.byte	0x3f
	.zero		1


	//   ....[42]....
        /*0360*/ 	.word	0x00002320
        /*0364*/ 	.word	0x0000003f
        /*0368*/ 	.word	0x00000010
        /*036c*/ 	.short	0x010a
        /*036e*/ 	.byte	0x2a
	.zero		1


	//   ....[43]....
        /*0370*/ 	.word	0x00004770
        /*0374*/ 	.word	0x00000042
        /*0378*/ 	.word	0x00000000
        /*037c*/ 	.short	0x0101
        /*037e*/ 	.byte	0x2f
	.zero		1


	//   ....[44]....
        /*0380*/ 	.word	0x000051e0
        /*0384*/ 	.word	0x0000000a
        /*0388*/ 	.word	0x00000070
        /*038c*/ 	.short	0x010a
        /*038e*/ 	.byte	0x3f
	.zero		1


	//   ....[45]....
        /*0390*/ 	.word	0x000055e0
        /*0394*/ 	.word	0x00000008
        /*0398*/ 	.word	0x00000118
        /*039c*/ 	.short	0x0101
        /*039e*/ 	.byte	0x3f
	.zero		1


	//   ....[46]....
        /*03a0*/ 	.word	0x00005d70
        /*03a4*/ 	.word	0x00000009
        /*03a8*/ 	.word	0x00000000
        /*03ac*/ 	.short	0x010a
        /*03ae*/ 	.byte	0x3f
	.zero		1


	//   ....[47]....
        /*03b0*/ 	.word	0x00005df0
        /*03b4*/ 	.word	0x00000008
        /*03b8*/ 	.word	0x00000000
        /*03bc*/ 	.short	0x010a
        /*03be*/ 	.byte	0x3f
	.zero		1


	//   ....[48]....
        /*03c0*/ 	.word	0x00005e80
        /*03c4*/ 	.word	0x00000009
        /*03c8*/ 	.word	0x00000000
        /*03cc*/ 	.short	0x010a
        /*03ce*/ 	.byte	0x3f
	.zero		1


	//   ....[49]....
        /*03d0*/ 	.word	0x00005f10
        /*03d4*/ 	.word	0x00000008
        /*03d8*/ 	.word	0x00000000
        /*03dc*/ 	.short	0x010a
        /*03de*/ 	.byte	0x3f
	.zero		1


	//   ....[50]....
        /*03e0*/ 	.word	0x00005fa0
        /*03e4*/ 	.word	0x00000009
        /*03e8*/ 	.word	0x00000000
        /*03ec*/ 	.short	0x010a
        /*03ee*/ 	.byte	0x3f
	.zero		1


	//   ....[51]....
        /*03f0*/ 	.word	0x00006030
        /*03f4*/ 	.word	0x00000008
        /*03f8*/ 	.word	0x00000000
        /*03fc*/ 	.short	0x010a
        /*03fe*/ 	.byte	0x3f
	.zero		1


	//   ....[52]....
        /*0400*/ 	.word	0x000060c0
        /*0404*/ 	.word	0x00000009
        /*0408*/ 	.word	0x00000000
        /*040c*/ 	.short	0x010a
        /*040e*/ 	.byte	0x3f
	.zero		1


	//   ....[53]....
        /*0410*/ 	.word	0x00006150
        /*0414*/ 	.word	0x00000008
        /*0418*/ 	.word	0x00000000
        /*041c*/ 	.short	0x010a
        /*041e*/ 	.byte	0x3f
	.zero		1


	//   ....[54]....
        /*0420*/ 	.word	0x000061e0
        /*0424*/ 	.word	0x00000009
        /*0428*/ 	.word	0x00000000
        /*042c*/ 	.short	0x010a
        /*042e*/ 	.byte	0x3f
	.zero		1


	//   ....[55]....
        /*0430*/ 	.word	0x00006270
        /*0434*/ 	.word	0x00000008
        /*0438*/ 	.word	0x00000000
        /*043c*/ 	.short	0x010a
        /*043e*/ 	.byte	0x3f
	.zero		1


	//   ....[56]....
        /*0440*/ 	.word	0x00006300
        /*0444*/ 	.word	0x00000009
        /*0448*/ 	.word	0x00000000
        /*044c*/ 	.short	0x010a
        /*044e*/ 	.byte	0x3f
	.zero		1


	//   ....[57]....
        /*0450*/ 	.word	0x00006390
        /*0454*/ 	.word	0x00000008
        /*0458*/ 	.word	0x00000000
        /*045c*/ 	.short	0x010a
        /*045e*/ 	.byte	0x3f
	.zero		1


	//   ....[58]....
        /*0460*/ 	.word	0x00006420
        /*0464*/ 	.word	0x0000000b
        /*0468*/ 	.word	0x00000000
        /*046c*/ 	.short	0x010a
        /*046e*/ 	.byte	0x3f
	.zero		1


	//   ....[59]....
        /*0470*/ 	.word	0x000064b0
        /*0474*/ 	.word	0x00000003
        /*0478*/ 	.word	0x00000000
        /*047c*/ 	.short	0x010a
        /*047e*/ 	.byte	0x3f
	.zero		1


	//   ....[60]....
        /*0480*/ 	.word	0x00006510
        /*0484*/ 	.word	0x00000041
        /*0488*/ 	.word	0x00000000
        /*048c*/ 	.short	0x010a
        /*048e*/ 	.byte	0x3f
	.zero		1


	//   ....[61]....
        /*0490*/ 	.word	0x00006560
        /*0494*/ 	.word	0x00000003
        /*0498*/ 	.word	0x00000000
        /*049c*/ 	.short	0x010a
        /*049e*/ 	.byte	0x3f
	.zero		1


	//   ....[62]....
        /*04a0*/ 	.word	0x000065c0
        /*04a4*/ 	.word	0x00000005
        /*04a8*/ 	.word	0x00000000
        /*04ac*/ 	.short	0x010a
        /*04ae*/ 	.byte	0x3f
	.zero		1


	//   ....[63]....
        /*04b0*/ 	.word	0x00006610
        /*04b4*/ 	.word	0x00000041
        /*04b8*/ 	.word	0x00000010
        /*04bc*/ 	.short	0x010a
        /*04be*/ 	.byte	0x3f
	.zero		1


	//   ....[64]....
        /*04c0*/ 	.word	0x000066e0
        /*04c4*/ 	.word	0x0000000a
        /*04c8*/ 	.word	0x00000070
        /*04cc*/ 	.short	0x010a
        /*04ce*/ 	.byte	0x3f
	.zero		1


	//   ....[65]....
        /*04d0*/ 	.word	0x000067b0
        /*04d4*/ 	.word	0x00000009
        /*04d8*/ 	.word	0x00000000
        /*04dc*/ 	.short	0x010a
        /*04de*/ 	.byte	0x3f
	.zero		1


	//   ....[66]....
        /*04e0*/ 	.word	0x00006800
        /*04e4*/ 	.word	0x00000008
        /*04e8*/ 	.word	0x00000000
        /*04ec*/ 	.short	0x010a
        /*04ee*/ 	.byte	0x3f
	.zero		1


	//   ....[67]....
        /*04f0*/ 	.word	0x00006850
        /*04f4*/ 	.word	0x00000009
        /*04f8*/ 	.word	0x00000000
        /*04fc*/ 	.short	0x010a
        /*04fe*/ 	.byte	0x3f
	.zero		1


	//   ....[68]....
        /*0500*/ 	.word	0x000068a0
        /*0504*/ 	.word	0x00000008
        /*0508*/ 	.word	0x00000000
        /*050c*/ 	.short	0x010a
        /*050e*/ 	.byte	0x3f
	.zero		1


	//   ....[69]....
        /*0510*/ 	.word	0x000068f0
        /*0514*/ 	.word	0x00000009
        /*0518*/ 	.word	0x00000000
        /*051c*/ 	.short	0x010a
        /*051e*/ 	.byte	0x3f
	.zero		1


	//   ....[70]....
        /*0520*/ 	.word	0x00006940
        /*0524*/ 	.word	0x00000008
        /*0528*/ 	.word	0x00000000
        /*052c*/ 	.short	0x010a
        /*052e*/ 	.byte	0x3f
	.zero		1


	//   ....[71]....
        /*0530*/ 	.word	0x00006990
        /*0534*/ 	.word	0x00000009
        /*0538*/ 	.word	0x00000000
        /*053c*/ 	.short	0x010a
        /*053e*/ 	.byte	0x3f
	.zero		1


	//   ....[72]....
        /*0540*/ 	.word	0x000069e0
        /*0544*/ 	.word	0x00000008
        /*0548*/ 	.word	0x00000000
        /*054c*/ 	.short	0x010a
        /*054e*/ 	.byte	0x3f
	.zero		1


	//   ....[73]....
        /*0550*/ 	.word	0x00006a30
        /*0554*/ 	.word	0x00000009
        /*0558*/ 	.word	0x00000000
        /*055c*/ 	.short	0x010a
        /*055e*/ 	.byte	0x3f
	.zero		1


	//   ....[74]....
        /*0560*/ 	.word	0x00006a80
        /*0564*/ 	.word	0x00000008
        /*0568*/ 	.word	0x00000000
        /*056c*/ 	.short	0x010a
        /*056e*/ 	.byte	0x3f
	.zero		1


	//   ....[75]....
        /*0570*/ 	.word	0x00006ad0
        /*0574*/ 	.word	0x00000009
        /*0578*/ 	.word	0x00000000
        /*057c*/ 	.short	0x010a
        /*057e*/ 	.byte	0x3f
	.zero		1


	//   ....[76]....
        /*0580*/ 	.word	0x00006b20
        /*0584*/ 	.word	0x00000008
        /*0588*/ 	.word	0x00000000
        /*058c*/ 	.short	0x010a
        /*058e*/ 	.byte	0x3f
	.zero		1


	//   ....[77]....
        /*0590*/ 	.word	0x00006b70
        /*0594*/ 	.word	0x0000000b
        /*0598*/ 	.word	0x00000000
        /*059c*/ 	.short	0x010a
        /*059e*/ 	.byte	0x3f
	.zero		1


	//----- nvinfo : EIATTR_NUM_MBARRIERS
	.align		4
.L_37:
        /*05a0*/ 	.byte	0x03, 0x38
        /*05a2*/ 	.short	0x0022


	//----- nvinfo : EIATTR_EXIT_INSTR_OFFSETS
	.align		4
        /*05a4*/ 	.byte	0x04, 0x1c
        /*05a6*/ 	.short	(.L_39 - .L_38)


	//   ....[0]....
.L_38:
        /*05a8*/ 	.word	0x00001570


	//   ....[1]....
        /*05ac*/ 	.word	0x000015d0


	//   ....[2]....
        /*05b0*/ 	.word	0x00004e00


	//   ....[3]....
        /*05b4*/ 	.word	0x00004e30


	//   ....[4]....
        /*05b8*/ 	.word	0x00006500


	//----- nvinfo : EIATTR_MAX_THREADS
	.align		4
.L_39:
        /*05bc*/ 	.byte	0x04, 0x05
        /*05be*/ 	.short	(.L_41 - .L_40)
.L_40:
        /*05c0*/ 	.word	0x00000180
        /*05c4*/ 	.word	0x00000001
        /*05c8*/ 	.word	0x00000001


	//----- nvinfo : EIATTR_CRS_STACK_SIZE
	.align		4
.L_41:
        /*05cc*/ 	.byte	0x04, 0x1e
        /*05ce*/ 	.short	(.L_43 - .L_42)
.L_42:
        /*05d0*/ 	.word	0x00000000


	//----- nvinfo : EIATTR_CBANK_PARAM_SIZE
	.align		4
.L_43:
        /*05d4*/ 	.byte	0x03, 0x19
        /*05d6*/ 	.short	0x0470


	//----- nvinfo : EIATTR_PARAM_CBANK
	.align		4
        /*05d8*/ 	.byte	0x04, 0x0a
        /*05da*/ 	.short	(.L_45 - .L_44)
	.align		4
.L_44:
        /*05dc*/ 	.word	index@(.nv.constant0._ZN7cutlass13device_kernelINS_4gemm6kernel13GemmUniversalIN4cute5tupleIJiiiiEEENS1_10collective13CollectiveMmaINS1_34MainloopSm90TmaGmmaWarpSpecializedILi14ENS5_IJNS4_1CILi2EEESB_NSA_ILi1EEEEEENS1_32KernelTmaWarpSpecializedPingpongEEENS5_IJNSA_ILi64EEESG_SG_EEENS_6half_tENS5_IJlSC_lEEESI_SJ_NS4_8TiledMMAINS4_8MMA_AtomIJNS4_4SM904GMMA25MMA_64x64x16_F32F16F16_SSILNSN_5MajorE0ELSP_0ELNSN_7ScaleInE1ELSQ_1EEEEEENS4_6LayoutINS5_IJSC_SC_SC_EEENS5_IJNSA_ILi0EEESV_SV_EEEEENS5_IJNS4_10UnderscoreESY_SY_EEEEENS4_23SM90_TMA_LOAD_MULTICASTENS4_14ComposedLayoutINS4_7SwizzleILi3ELi4ELi3EEENS4_18smem_ptr_flag_bitsILi16EEENST_INS5_IJNSA_ILi8EEESG_EEENS5_IJSG_SC_EEEEEEEvNS4_8identityES11_S1B_vS1C_EENS_8epilogue10collective6detail29Sm90TmaWarpSpecializedAdapterINS1F_15DefaultEpilogueISI_SJ_SJ_NS1E_6thread17LinearCombinationISI_Li1EffLNS1J_9ScaleType4KindE0ELNS_15FloatRoundStyleE2ESI_EENS1_15EpilogueDefaultEEEEEvvEEEEvNT_6ParamsE)
        /*05e0*/ 	.short	0x0210
        /*05e2*/ 	.short	0x0470


	//----- nvinfo : EIATTR_SW_WAR
	.align		4
.L_45:
        /*05e4*/ 	.byte	0x04, 0x36
        /*05e6*/ 	.short	(.L_47 - .L_46)
.L_46:
        /*05e8*/ 	.word	0x00000008
.L_47:


//--------------------- .nv.callgraph             --------------------------
	.section	.nv.callgraph,"",@"SHT_CUDA_CALLGRAPH"
	.align	4
	.sectionentsize	8
	.align		4
        /*0000*/ 	.word	0x00000000
	.align		4
        /*0004*/ 	.word	0xffffffff
	.align		4
        /*0008*/ 	.word	index@(_ZN7cutlass13device_kernelINS_4gemm6kernel13GemmUniversalIN4cute5tupleIJiiiiEEENS1_10collective13CollectiveMmaINS1_34MainloopSm90TmaGmmaWarpSpecializedILi14ENS5_IJNS4_1CILi2EEESB_NSA_ILi1EEEEEENS1_32KernelTmaWarpSpecializedPingpongEEENS5_IJNSA_ILi64EEESG_SG_EEENS_6half_tENS5_IJlSC_lEEESI_SJ_NS4_8TiledMMAINS4_8MMA_AtomIJNS4_4SM904GMMA25MMA_64x64x16_F32F16F16_SSILNSN_5MajorE0ELSP_0ELNSN_7ScaleInE1ELSQ_1EEEEEENS4_6LayoutINS5_IJSC_SC_SC_EEENS5_IJNSA_ILi0EEESV_SV_EEEEENS5_IJNS4_10UnderscoreESY_SY_EEEEENS4_23SM90_TMA_LOAD_MULTICASTENS4_14ComposedLayoutINS4_7SwizzleILi3ELi4ELi3EEENS4_18smem_ptr_flag_bitsILi16EEENST_INS5_IJNSA_ILi8EEESG_EEENS5_IJSG_SC_EEEEEEEvNS4_8identityES11_S1B_vS1C_EENS_8epilogue10collective6detail29Sm90TmaWarpSpecializedAdapterINS1F_15DefaultEpilogueISI_SJ_SJ_NS1E_6thread17LinearCombinationISI_Li1EffLNS1J_9ScaleType4KindE0ELNS_15FloatRoundStyleE2ESI_EENS1_15EpilogueDefaultEEEEEvvEEEEvNT_6ParamsE)
	.align		4
        /*000c*/ 	.word	index@(__assertfail)
	.align		4
        /*0010*/ 	.word	0x00000000
	.align		4
        /*0014*/ 	.word	0xfffffffe
	.align		4
        /*0018*/ 	.word	0x00000000
	.align		4
        /*001c*/ 	.word	0xfffffffd
	.align		4
        /*0020*/ 	.word	0x00000000
	.align		4
        /*0024*/ 	.word	0xfffffffc


//--------------------- .nv.constant4             --------------------------
	.section	.nv.constant4,"a",@progbits
	.align	8
	.align		8
.nv.constant4:
        /*0000*/ 	.dword	__assertfail
	.align		8
        /*0008*/ 	.dword	__unnamed_1
	.align		8
        /*0010*/ 	.dword	_ZN39_INTERNAL_e4a65102_4_k_cu_67da3740_33974cuda3std3__45__cpo5beginE
	.align		8
        /*0018*/ 	.dword	_ZN39_INTERNAL_e4a65102_4_k_cu_67da3740_33974cuda3std3__45__cpo3endE
	.align		8
        /*0020*/ 	.dword	_ZN39_INTERNAL_e4a65102_4_k_cu_67da3740_33974cuda3std3__45__cpo6cbeginE
	.align		8
        /*0028*/ 	.dword	_ZN39_INTERNAL_e4a65102_4_k_cu_67da3740_33974cuda3std3__45__cpo4cendE
	.align		8
        /*0030*/ 	.dword	_ZN39_INTERNAL_e4a65102_4_k_cu_67da3740_33974cuda3std3__441_GLOBAL__N__e4a65102_4_k_cu_67da3740_33976ignoreE
	.align		8
        /*0038*/ 	.dword	_ZN39_INTERNAL_e4a65102_4_k_cu_67da3740_33974cuda3std3__419piecewise_constructE
	.align		8
        /*0040*/ 	.dword	_ZN39_INTERNAL_e4a65102_4_k_cu_67da3740_33974cuda3std3__48in_placeE
	.align		8
        /*0048*/ 	.dword	_ZN39_INTERNAL_e4a65102_4_k_cu_67da3740_33974cuda3std6ranges3__45__cpo4swapE
	.align		8
        /*0050*/ 	.dword	_ZN39_INTERNAL_e4a65102_4_k_cu_67da3740_33974cuda3std6ranges3__45__cpo9iter_moveE
	.align		8
        /*0058*/ 	.dword	_ZN39_INTERNAL_e4a65102_4_k_cu_67da3740_33974cute7productE
	.align		8
        /*0060*/ 	.dword	_ZN39_INTERNAL_e4a65102_4_k_cu_67da3740_33974cute1_E
	.align		8
        /*0068*/ 	.dword	$str$22
	.align		8
        /*0070*/ 	.dword	$str$23


//--------------------- .text._ZN7cutlass13device_kernelINS_4gemm6kernel13GemmUniversalIN4cute5tupleIJiiiiEEENS1_10collective13CollectiveMmaINS1_34MainloopSm90TmaGmmaWarpSpecializedILi14ENS5_IJNS4_1CILi2EEESB_NSA_ILi1EEEEEENS1_32KernelTmaWarpSpecializedPingpongEEENS5_IJNSA_ILi64EEESG_SG_EEENS_6half_tENS5_IJlSC_lEEESI_SJ_NS4_8TiledMMAINS4_8MMA_AtomIJNS4_4SM904GMMA25MMA_64x64x16_F32F16F16_SSILNSN_5MajorE0ELSP_0ELNSN_7ScaleInE1ELSQ_1EEEEEENS4_6LayoutINS5_IJSC_SC_SC_EEENS5_IJNSA_ILi0EEESV_SV_EEEEENS5_IJNS4_10UnderscoreESY_SY_EEEEENS4_23SM90_TMA_LOAD_MULTICASTENS4_14ComposedLayoutINS4_7SwizzleILi3ELi4ELi3EEENS4_18smem_ptr_flag_bitsILi16EEENST_INS5_IJNSA_ILi8EEESG_EEENS5_IJSG_SC_EEEEEEEvNS4_8identityES11_S1B_vS1C_EENS_8epilogue10collective6detail29Sm90TmaWarpSpecializedAdapterINS1F_15DefaultEpilogueISI_SJ_SJ_NS1E_6thread17LinearCombinationISI_Li1EffLNS1J_9ScaleType4KindE0ELNS_15FloatRoundStyleE2ESI_EENS1_15EpilogueDefaultEEEEEvvEEEEvNT_6ParamsE --------------------------
	.section	.text._ZN7cutlass13device_kernelINS_4gemm6kernel13GemmUniversalIN4cute5tupleIJiiiiEEENS1_10collective13CollectiveMmaINS1_34MainloopSm90TmaGmmaWarpSpecializedILi14ENS5_IJNS4_1CILi2EEESB_NSA_ILi1EEEEEENS1_32KernelTmaWarpSpecializedPingpongEEENS5_IJNSA_ILi64EEESG_SG_EEENS_6half_tENS5_IJlSC_lEEESI_SJ_NS4_8TiledMMAINS4_8MMA_AtomIJNS4_4SM904GMMA25MMA_64x64x16_F32F16F16_SSILNSN_5MajorE0ELSP_0ELNSN_7ScaleInE1ELSQ_1EEEEEENS4_6LayoutINS5_IJSC_SC_SC_EEENS5_IJNSA_ILi0EEESV_SV_EEEEENS5_IJNS4_10UnderscoreESY_SY_EEEEENS4_23SM90_TMA_LOAD_MULTICASTENS4_14ComposedLayoutINS4_7SwizzleILi3ELi4ELi3EEENS4_18smem_ptr_flag_bitsILi16EEENST_INS5_IJNSA_ILi8EEESG_EEENS5_IJSG_SC_EEEEEEEvNS4_8identityES11_S1B_vS1C_EENS_8epilogue10collective6detail29Sm90TmaWarpSpecializedAdapterINS1F_15DefaultEpilogueISI_SJ_SJ_NS1E_6thread17LinearCombinationISI_Li1EffLNS1J_9ScaleType4KindE0ELNS_15FloatRoundStyleE2ESI_EENS1_15EpilogueDefaultEEEEEvvEEEEvNT_6ParamsE,"ax",@progbits
	.align	128
.text._ZN7cutlass13device_kernelINS_4gemm6kernel13GemmUniversalIN4cute5tupleIJiiiiEEENS1_10collective13CollectiveMmaINS1_34MainloopSm90TmaGmmaWarpSpecializedILi14ENS5_IJNS4_1CILi2EEESB_NSA_ILi1EEEEEENS1_32KernelTmaWarpSpecializedPingpongEEENS5_IJNSA_ILi64EEESG_SG_EEENS_6half_tENS5_IJlSC_lEEESI_SJ_NS4_8TiledMMAINS4_8MMA_AtomIJNS4_4SM904GMMA25MMA_64x64x16_F32F16F16_SSILNSN_5MajorE0ELSP_0ELNSN_7ScaleInE1ELSQ_1EEEEEENS4_6LayoutINS5_IJSC_SC_SC_EEENS5_IJNSA_ILi0EEESV_SV_EEEEENS5_IJNS4_10UnderscoreESY_SY_EEEEENS4_23SM90_TMA_LOAD_MULTICASTENS4_14ComposedLayoutINS4_7SwizzleILi3ELi4ELi3EEENS4_18smem_ptr_flag_bitsILi16EEENST_INS5_IJNSA_ILi8EEESG_EEENS5_IJSG_SC_EEEEEEEvNS4_8identityES11_S1B_vS1C_EENS_8epilogue10collective6detail29Sm90TmaWarpSpecializedAdapterINS1F_15DefaultEpilogueISI_SJ_SJ_NS1E_6thread17LinearCombinationISI_Li1EffLNS1J_9ScaleType4KindE0ELNS_15FloatRoundStyleE2ESI_EENS1_15EpilogueDefaultEEEEEvvEEEEvNT_6ParamsE:
        .type           _ZN7cutlass13device_kernelINS_4gemm6kernel13GemmUniversalIN4cute5tupleIJiiiiEEENS1_10collective13CollectiveMmaINS1_34MainloopSm90TmaGmmaWarpSpecializedILi14ENS5_IJNS4_1CILi2EEESB_NSA_ILi1EEEEEENS1_32KernelTmaWarpSpecializedPingpongEEENS5_IJNSA_ILi64EEESG_SG_EEENS_6half_tENS5_IJlSC_lEEESI_SJ_NS4_8TiledMMAINS4_8MMA_AtomIJNS4_4SM904GMMA25MMA_64x64x16_F32F16F16_SSILNSN_5MajorE0ELSP_0ELNSN_7ScaleInE1ELSQ_1EEEEEENS4_6LayoutINS5_IJSC_SC_SC_EEENS5_IJNSA_ILi0EEESV_SV_EEEEENS5_IJNS4_10UnderscoreESY_SY_EEEEENS4_23SM90_TMA_LOAD_MULTICASTENS4_14ComposedLayoutINS4_7SwizzleILi3ELi4ELi3EEENS4_18smem_ptr_flag_bitsILi16EEENST_INS5_IJNSA_ILi8EEESG_EEENS5_IJSG_SC_EEEEEEEvNS4_8identityES11_S1B_vS1C_EENS_8epilogue10collective6detail29Sm90TmaWarpSpecializedAdapterINS1F_15DefaultEpilogueISI_SJ_SJ_NS1E_6thread17LinearCombinationISI_Li1EffLNS1J_9ScaleType4KindE0ELNS_15FloatRoundStyleE2ESI_EENS1_15EpilogueDefaultEEEEEvvEEEEvNT_6ParamsE,@function
        .size           _ZN7cutlass13device_kernelINS_4gemm6kernel13GemmUniversalIN4cute5tupleIJiiiiEEENS1_10collective13CollectiveMmaINS1_34MainloopSm90TmaGmmaWarpSpecializedILi14ENS5_IJNS4_1CILi2EEESB_NSA_ILi1EEEEEENS1_32KernelTmaWarpSpecializedPingpongEEENS5_IJNSA_ILi64EEESG_SG_EEENS_6half_tENS5_IJlSC_lEEESI_SJ_NS4_8TiledMMAINS4_8MMA_AtomIJNS4_4SM904GMMA25MMA_64x64x16_F32F16F16_SSILNSN_5MajorE0ELSP_0ELNSN_7ScaleInE1ELSQ_1EEEEEENS4_6LayoutINS5_IJSC_SC_SC_EEENS5_IJNSA_ILi0EEESV_SV_EEEEENS5_IJNS4_10UnderscoreESY_SY_EEEEENS4_23SM90_TMA_LOAD_MULTICASTENS4_14ComposedLayoutINS4_7SwizzleILi3ELi4ELi3EEENS4_18smem_ptr_flag_bitsILi16EEENST_INS5_IJNSA_ILi8EEESG_EEENS5_IJSG_SC_EEEEEEEvNS4_8identityES11_S1B_vS1C_EENS_8epilogue10collective6detail29Sm90TmaWarpSpecializedAdapterINS1F_15DefaultEpilogueISI_SJ_SJ_NS1E_6thread17LinearCombinationISI_Li1EffLNS1J_9ScaleType4KindE0ELNS_15FloatRoundStyleE2ESI_EENS1_15EpilogueDefaultEEEEEvvEEEEvNT_6ParamsE,(.L_x_160 - _ZN7cutlass13device_kernelINS_4gemm6kernel13GemmUniversalIN4cute5tupleIJiiiiEEENS1_10collective13CollectiveMmaINS1_34MainloopSm90TmaGmmaWarpSpecializedILi14ENS5_IJNS4_1CILi2EEESB_NSA_ILi1EEEEEENS1_32KernelTmaWarpSpecializedPingpongEEENS5_IJNSA_ILi64EEESG_SG_EEENS_6half_tENS5_IJlSC_lEEESI_SJ_NS4_8TiledMMAINS4_8MMA_AtomIJNS4_4SM904GMMA25MMA_64x64x16_F32F16F16_SSILNSN_5MajorE0ELSP_0ELNSN_7ScaleInE1ELSQ_1EEEEEENS4_6LayoutINS5_IJSC_SC_SC_EEENS5_IJNSA_ILi0EEESV_SV_EEEEENS5_IJNS4_10UnderscoreESY_SY_EEEEENS4_23SM90_TMA_LOAD_MULTICASTENS4_14ComposedLayoutINS4_7SwizzleILi3ELi4ELi3EEENS4_18smem_ptr_flag_bitsILi16EEENST_INS5_IJNSA_ILi8EEESG_EEENS5_IJSG_SC_EEEEEEEvNS4_8identityES11_S1B_vS1C_EENS_8epilogue10collective6detail29Sm90TmaWarpSpecializedAdapterINS1F_15DefaultEpilogueISI_SJ_SJ_NS1E_6thread17LinearCombinationISI_Li1EffLNS1J_9ScaleType4KindE0ELNS_15FloatRoundStyleE2ESI_EENS1_15EpilogueDefaultEEEEEvvEEEEvNT_6ParamsE)
        .other          _ZN7cutlass13device_kernelINS_4gemm6kernel13GemmUniversalIN4cute5tupleIJiiiiEEENS1_10collective13CollectiveMmaINS1_34MainloopSm90TmaGmmaWarpSpecializedILi14ENS5_IJNS4_1CILi2EEESB_NSA_ILi1EEEEEENS1_32KernelTmaWarpSpecializedPingpongEEENS5_IJNSA_ILi64EEESG_SG_EEENS_6half_tENS5_IJlSC_lEEESI_SJ_NS4_8TiledMMAINS4_8MMA_AtomIJNS4_4SM904GMMA25MMA_64x64x16_F32F16F16_SSILNSN_5MajorE0ELSP_0ELNSN_7ScaleInE1ELSQ_1EEEEEENS4_6LayoutINS5_IJSC_SC_SC_EEENS5_IJNSA_ILi0EEESV_SV_EEEEENS5_IJNS4_10UnderscoreESY_SY_EEEEENS4_23SM90_TMA_LOAD_MULTICASTENS4_14ComposedLayoutINS4_7SwizzleILi3ELi4ELi3EEENS4_18smem_ptr_flag_bitsILi16EEENST_INS5_IJNSA_ILi8EEESG_EEENS5_IJSG_SC_EEEEEEEvNS4_8identityES11_S1B_vS1C_EENS_8epilogue10collective6detail29Sm90TmaWarpSpecializedAdapterINS1F_15DefaultEpilogueISI_SJ_SJ_NS1E_6thread17LinearCombinationISI_Li1EffLNS1J_9ScaleType4KindE0ELNS_15FloatRoundStyleE2ESI_EENS1_15EpilogueDefaultEEEEEvvEEEEvNT_6ParamsE,@"STO_CUDA_ENTRY STV_DEFAULT"
_ZN7cutlass13device_kernelINS_4gemm6kernel13GemmUniversalIN4cute5tupleIJiiiiEEENS1_10collective13CollectiveMmaINS1_34MainloopSm90TmaGmmaWarpSpecializedILi14ENS5_IJNS4_1CILi2EEESB_NSA_ILi1EEEEEENS1_32KernelTmaWarpSpecializedPingpongEEENS5_IJNSA_ILi64EEESG_SG_EEENS_6half_tENS5_IJlSC_lEEESI_SJ_NS4_8TiledMMAINS4_8MMA_AtomIJNS4_4SM904GMMA25MMA_64x64x16_F32F16F16_SSILNSN_5MajorE0ELSP_0ELNSN_7ScaleInE1ELSQ_1EEEEEENS4_6LayoutINS5_IJSC_SC_SC_EEENS5_IJNSA_ILi0EEESV_SV_EEEEENS5_IJNS4_10UnderscoreESY_SY_EEEEENS4_23SM90_TMA_LOAD_MULTICASTENS4_14ComposedLayoutINS4_7SwizzleILi3ELi4ELi3EEENS4_18smem_ptr_flag_bitsILi16EEENST_INS5_IJNSA_ILi8EEESG_EEENS5_IJSG_SC_EEEEEEEvNS4_8identityES11_S1B_vS1C_EENS_8epilogue10collective6detail29Sm90TmaWarpSpecializedAdapterINS1F_15DefaultEpilogueISI_SJ_SJ_NS1E_6thread17LinearCombinationISI_Li1EffLNS1J_9ScaleType4KindE0ELNS_15FloatRoundStyleE2ESI_EENS1_15EpilogueDefaultEEEEEvvEEEEvNT_6ParamsE:
[----:B------:R-:W0:Y:S02]  /*0000*/  LDC R1, c[0x0][0x28] ;  /* 0x00000a00ff017b82 */ /* 0x000e240000000800 */
[----:B0-----:R-:W-:Y:S01]  /*0010*/  VIADD R1, R1, 0xfffffff8 ;  /* 0xfffffff801017836 */ /* 0x001fe20000000000 */
[----:B------:R-:W0:Y:S01]  /*0020*/  S2R R4, SR_TID.X ;  /* 0x0000000000047919 */ /* 0x000e220000002100 */
[----:B------:R-:W-:Y:S01]  /*0030*/  ELECT P0, URZ, PT ;  /* 0x00000000003f782f */ /* 0x000fe20003800000 */
[----:B------:R-:W-:Y:S01]  /*0040*/  BSSY B0, `(.L_x_0) ;  /* 0x000000f000007945 */ /* 0x000fe20003800000 */
[--C-:B0-----:R-:W-:Y:S02]  /*0050*/  SHF.R.U32.HI R2, RZ, 0x5, R4.reuse ;  /* 0x00000005ff027819 */ /* 0x101fe40000011604 */
[----:B------:R-:W-:-:S03]  /*0060*/  SHF.R.U32.HI R7, RZ, 0x7, R4 ;  /* 0x00000007ff077819 */ /* 0x000fc60000011604 */
[----:B------:R-:W0:Y:S04]  /*0070*/  SHFL.IDX PT, R5, R2, RZ, 0x1f ;  /* 0x00001fff02057589 */ /* 0x000e2800000e0000 */
[----:B------:R1:W2:Y:S01]  /*0080*/  SHFL.IDX PT, R10, R7, RZ, 0x1f ;  /* 0x00001fff070a7589 */ /* 0x0002a200000e0000 */
[----:B0-----:R-:W-:-:S13]  /*0090*/  ISETP.NE.OR P0, PT, R5, RZ, !P0 ;  /* 0x000000ff0500720c */ /* 0x001fda0004705670 */
[----:B-12---:R-:W-:Y:S05]  /*00a0*/  @P0 BRA `(.L_x_1) ;  /* 0x0000000000200947 */ /* 0x006fea0003800000 */
[----:B------:R-:W-:Y:S02]  /*00b0*/  ULDC.64 UR4, c[0x0][0x198] ;  /* 0x0000660000047ab9 */ /* 0x000fe40000000a00 */
[----:B------:R-:W-:Y:S02]  /*00c0*/  UIADD3 UR6, UP0, UR4, 0xf0, URZ ;  /* 0x000000f004067890 */ /* 0x000fe4000ff1e03f */
[----:B------:R-:W-:Y:S02]  /*00d0*/  UIADD3 UR4, UP1, UR4, 0x1f0, URZ ;  /* 0x000001f004047890 */ /* 0x000fe4000ff3e03f */
[----:B------:R-:W-:Y:S02]  /*00e0*/  UIADD3.X UR7, URZ, UR5, URZ, UP0, !UPT ;  /* 0x000000053f077290 */ /* 0x000fe400087fe43f */
[----:B------:R-:W-:-:S07]  /*00f0*/  UIADD3.X UR5, URZ, UR5, URZ, UP1, !UPT ;  /* 0x000000053f057290 */ /* 0x000fce0008ffe43f */
[----:B------:R0:W-:Y:S02]  /*0100*/  UTMACCTL.PF [UR6] ;  /* 0x00000000060079b9 */ /* 0x0001e40008040000 */
[----:B------:R0:W-:Y:S02]  /*0110*/  UTMACCTL.PF [UR4] ;  /* 0x00000000040079b9 */ /* 0x0001e40008040000 */
[----:B0-----:R-:W-:Y:S01]  /*0120*/  NOP ;  /* 0x0000000000007918 */ /* 0x001fe20000000000 */
.L_x_1:
[----:B------:R-:W-:Y:S05]  /*0130*/  BSYNC B0 ;  /* 0x0000000000007941 */ /* 0x000fea0003800000 */
.L_x_0:
[----:B------:R-:W0:Y:S01]  /*0140*/  SHFL.IDX PT, R8, R2, RZ, 0x1f ;  /* 0x00001fff02087589 */ /* 0x000e2200000e0000 */
[----:B------:R-:W-:-:S04]  /*0150*/  SHF.R.S32.HI R3, RZ, 0x1f, R4 ;  /* 0x0000001fff037819 */ /* 0x000fc80000011404 */
[----:B------:R-:W-:Y:S02]  /*0160*/  LEA.HI R3, R3, R4, RZ, 0x7 ;  /* 0x0000000403037211 */ /* 0x000fe400078f38ff */
[----:B0-----:R-:W-:-:S13]  /*0170*/  ISETP.NE.AND P0, PT, R8, RZ, PT ;  /* 0x000000ff0800720c */ /* 0x001fda0003f05270 */
[----:B------:R-:W-:Y:S05]  /*0180*/  @P0 BRA `(.L_x_2) ;  /* 0x0000000000b40947 */ /* 0x000fea0003800000 */
[----:B------:R-:W-:Y:S01]  /*0190*/  ELECT P0, URZ, PT ;  /* 0x00000000003f782f */ /* 0x000fe20003800000 */
[----:B------:R-:W-:-:S12]  /*01a0*/  BSSY B0, `(.L_x_2) ;  /* 0x000002b000007945 */ /* 0x000fd80003800000 */
[----:B------:R-:W-:Y:S05]  /*01b0*/  @!P0 BRA `(.L_x_3) ;  /* 0x0000000000a48947 */ /* 0x000fea0003800000 */
[----:B------:R-:W0:Y:S01]  /*01c0*/  S2UR UR8, SR_CgaCtaId ;  /* 0x00000000000879c3 */ /* 0x000e220000008800 */
[----:B------:R-:W-:Y:S01]  /*01d0*/  UMOV UR4, 0x400 ;  /* 0x0000040000047882 */ /* 0x000fe20000000000 */
[----:B------:R-:W-:Y:S01]  /*01e0*/  UMOV UR5, 0x1 ;  /* 0x0000000100057882 */ /* 0x000fe20000000000 */
[----:B------:R-:W-:Y:S02]  /*01f0*/  UMOV UR6, 0x3 ;  /* 0x0000000300067882 */ /* 0x000fe40000000000 */
[----:B------:R-:W-:-:S04]  /*0200*/  UIADD3 UR6, -UR6, 0x100000, URZ ;  /* 0x0010000006067890 */ /* 0x000fc8000fffe13f */
[----:B------:R-:W-:Y:S02]  /*0210*/  USHF.L.U32 UR7, UR6, 0xb, URZ ;  /* 0x0000000b06077899 */ /* 0x000fe4000800063f */
[----:B------:R-:W-:Y:S02]  /*0220*/  USHF.L.U32 UR6, UR6, 0x1, URZ ;  /* 0x0000000106067899 */ /* 0x000fe4000800063f */
[----:B0-----:R-:W-:Y:S02]  /*0230*/  ULEA UR8, UR8, UR4, 0x18 ;  /* 0x0000000408087291 */ /* 0x001fe4000f8ec03f */
[----:B------:R-:W-:-:S04]  /*0240*/  UIADD3 UR4, -UR5, 0x100000, URZ ;  /* 0x0010000005047890 */ /* 0x000fc8000fffe13f */
[----:B------:R-:W-:Y:S02]  /*0250*/  USHF.L.U32 UR5, UR4, 0xb, URZ ;  /* 0x0000000b04057899 */ /* 0x000fe4000800063f */
[----:B------:R-:W-:Y:S01]  /*0260*/  USHF.L.U32 UR4, UR4, 0x1, URZ ;  /* 0x0000000104047899 */ /* 0x000fe2000800063f */
[----:B------:R-:W0:Y:S11]  /*0270*/  FENCE.VIEW.ASYNC.S ;  /* 0x00000000000073c6 */ /* 0x000e360000000000 */
[----:B0-----:R0:W1:Y:S01]  /*0280*/  SYNCS.EXCH.64 URZ, [UR8], UR4 ;  /* 0x00000004083f75b2 */ /* 0x0010620008000100 */
[----:B------:R0:W2:Y:S01]  /*0290*/  SYNCS.EXCH.64 URZ, [UR8+0x70], UR6 ;  /* 0x00007006083f75b2 */ /* 0x0000a20008000100 */
[----:B------:R0:W3:Y:S01]  /*02a0*/  SYNCS.EXCH.64 URZ, [UR8+0x8], UR4 ;  /* 0x00000804083f75b2 */ /* 0x0000e20008000100 */
[----:B------:R0:W4:Y:S01]  /*02b0*/  SYNCS.EXCH.64 URZ, [UR8+0x78], UR6 ;  /* 0x00007806083f75b2 */ /* 0x0001220008000100 */
[----:B------:R0:W0:Y:S01]  /*02c0*/  SYNCS.EXCH.64 URZ, [UR8+0x10], UR4 ;  /* 0x00001004083f75b2 */ /* 0x0000220008000100 */
        /* <DEDUP_REMOVED lines=23> */
[----:B-1234-:R-:W-:Y:S01]  /*0440*/  NOP ;  /* 0x0000000000007918 */ /* 0x01efe20000000000 */
.L_x_3:
[----:B0-----:R-:W-:Y:S05]  /*0450*/  BSYNC B0 ;  /* 0x0000000000007941 */ /* 0x001fea0003800000 */
.L_x_2:
[----:B------:R-:W0:Y:S01]  /*0460*/  SHFL.IDX PT, R13, R2, RZ, 0x1f ;  /* 0x00001fff020d7589 */ /* 0x000e2200000e0000 */
[----:B------:R-:W1:Y:S01]  /*0470*/  S2UR UR12, SR_CTAID.X ;  /* 0x00000000000c79c3 */ /* 0x000e620000002500 */
[----:B------:R-:W-:Y:S02]  /*0480*/  LOP3.LUT R3, R3, 0xffffff80, RZ, 0xc0, !PT ;  /* 0xffffff8003037812 */ /* 0x000fe400078ec0ff */
[----:B------:R-:W-:Y:S01]  /*0490*/  ELECT P0, URZ, PT ;  /* 0x00000000003f782f */ /* 0x000fe20003800000 */
[----:B------:R2:W3:Y:S01]  /*04a0*/  SHFL.IDX PT, R12, R2, RZ, 0x1f ;  /* 0x00001fff020c7589 */ /* 0x0004e200000e0000 */
[----:B------:R-:W-:Y:S01]  /*04b0*/  ELECT P1, URZ, PT ;  /* 0x00000000003f782f */ /* 0x000fe20003820000 */
[----:B------:R-:W-:Y:S01]  /*04c0*/  NOP ;  /* 0x0000000000007918 */ /* 0x000fe20000000000 */
[----:B------:R-:W-:Y:S01]  /*04d0*/  IMAD.IADD R3, R4, 0x1, -R3 ;  /* 0x0000000104037824 */ /* 0x000fe200078e0a03 */
[----:B------:R-:W4:Y:S01]  /*04e0*/  S2R R6, SR_CTAID.Y ;  /* 0x0000000000067919 */ /* 0x000f220000002600 */
[----:B------:R-:W-:Y:S01]  /*04f0*/  ULDC UR4, c[0x0][0x150] ;  /* 0x0000540000047ab9 */ /* 0x000fe20000000800 */
[----:B------:R-:W5:Y:S01]  /*0500*/  LDC R14, c[0x0][0x144] ;  /* 0x00005100ff0e7b82 */ /* 0x000f620000000800 */
[----:B------:R-:W-:Y:S01]  /*0510*/  UMOV UR11, 0x80 ;  /* 0x00000080000b7882 */ /* 0x000fe20000000000 */
[----:B------:R-:W-:Y:S01]  /*0520*/  SHF.R.S32.HI R0, RZ, 0x1f, R3 ;  /* 0x0000001fff007819 */ /* 0x000fe20000011403 */
[----:B------:R-:W-:Y:S01]  /*0530*/  NOP ;  /* 0x0000000000007918 */ /* 0x000fe20000000000 */
[C---:B------:R-:W-:Y:S01]  /*0540*/  VIADD R35, R10.reuse, 0xffffffff ;  /* 0xffffffff0a237836 */ /* 0x040fe20000000000 */
[----:B------:R-:W-:Y:S01]  /*0550*/  ISETP.NE.AND P4, PT, R10, RZ, PT ;  /* 0x000000ff0a00720c */ /* 0x000fe20003f85270 */
[----:B------:R-:W-:Y:S01]  /*0560*/  IMAD.MOV.U32 R57, RZ, RZ, 0x1 ;  /* 0x00000001ff397424 */ /* 0x000fe200078e00ff */
[----:B------:R-:W-:Y:S01]  /*0570*/  LEA.HI R9, R0, R3, RZ, 0x3 ;  /* 0x0000000300097211 */ /* 0x000fe200078f18ff */
[----:B------:R-:W5:Y:S01]  /*0580*/  LDC R15, c[0x0][0x140] ;  /* 0x00005000ff0f7b82 */ /* 0x000f620000000800 */
[----:B------:R-:W-:-:S02]  /*0590*/  ISETP.GE.U32.AND P6, PT, R35, 0x2, PT ;  /* 0x000000022300780c */ /* 0x000fc40003fc6070 */
[--C-:B------:R-:W-:Y:S02]  /*05a0*/  SHF.R.S32.HI R11, RZ, 0x3, R9.reuse ;  /* 0x00000003ff0b7819 */ /* 0x100fe40000011409 */
[----:B--2---:R-:W-:Y:S02]  /*05b0*/  SHF.R.S32.HI R2, RZ, 0x1f, R9 ;  /* 0x0000001fff027819 */ /* 0x004fe40000011409 */
[----:B------:R-:W-:Y:S01]  /*05c0*/  SHF.R.S32.HI R9, RZ, 0x1f, R8 ;  /* 0x0000001fff097819 */ /* 0x000fe20000011408 */
[----:B------:R-:W2:Y:S01]  /*05d0*/  LDC R25, c[0x0][0x148] ;  /* 0x00005200ff197b82 */ /* 0x000ea20000000800 */
[----:B0-----:R-:W-:Y:S02]  /*05e0*/  ISETP.NE.OR P0, PT, R13, RZ, !P0 ;  /* 0x000000ff0d00720c */ /* 0x001fe40004705670 */
[----:B-1----:R-:W-:Y:S02]  /*05f0*/  I2FP.F32.U32 R13, UR12 ;  /* 0x0000000c000d7c45 */ /* 0x002fe40008201000 */
[----:B------:R-:W-:-:S02]  /*0600*/  LEA.HI R2, R2, R11, RZ, 0x2 ;  /* 0x0000000b02027211 */ /* 0x000fc400078f10ff */
[----:B------:R-:W-:Y:S01]  /*0610*/  LEA.HI R9, R9, R8, RZ, 0x2 ;  /* 0x0000000809097211 */ /* 0x000fe200078f10ff */
[----:B------:R-:W-:Y:S01]  /*0620*/  FMUL R13, R13, UR4 ;  /* 0x000000040d0d7c20 */ /* 0x000fe20008400000 */
[----:B---3--:R-:W-:Y:S01]  /*0630*/  ISETP.NE.OR P1, PT, R12, RZ, !P1 ;  /* 0x000000ff0c00720c */ /* 0x008fe20004f25670 */
[----:B------:R-:W-:Y:S01]  /*0640*/  ULDC UR4, c[0x0][0x154] ;  /* 0x0000550000047ab9 */ /* 0x000fe20000000800 */
[----:B------:R-:W-:Y:S02]  /*0650*/  LOP3.LUT R12, R2, 0xfffffffc, RZ, 0xc0, !PT ;  /* 0xfffffffc020c7812 */ /* 0x000fe400078ec0ff */
[----:B------:R-:W-:Y:S01]  /*0660*/  LOP3.LUT R9, R9, 0x3ffffffc, RZ, 0xc0, !PT ;  /* 0x3ffffffc09097812 */ /* 0x000fe200078ec0ff */
[----:B------:R-:W0:Y:S01]  /*0670*/  F2I.U32.TRUNC.NTZ R13, R13 ;  /* 0x0000000d000d7305 */ /* 0x000e22000020f000 */
[----:B------:R-:W-:Y:S01]  /*0680*/  SHF.R.S32.HI R2, RZ, 0x1f, R5 ;  /* 0x0000001fff027819 */ /* 0x000fe20000011405 */
[----:B------:R-:W-:Y:S01]  /*0690*/  IMAD.IADD R12, R11, 0x1, -R12 ;  /* 0x000000010b0c7824 */ /* 0x000fe200078e0a0c */
[----:B------:R-:W-:Y:S01]  /*06a0*/  VOTEU.ALL UP1, P0 ;  /* 0x00000000003f7886 */ /* 0x000fe20000020000 */
[----:B------:R-:W-:Y:S01]  /*06b0*/  IMAD.IADD R9, R8, 0x1, -R9 ;  /* 0x0000000108097824 */ /* 0x000fe200078e0a09 */
[----:B------:R-:W-:Y:S01]  /*06c0*/  LEA.HI R2, R2, R5, RZ, 0x2 ;  /* 0x0000000502027211 */ /* 0x000fe200078f10ff */
[----:B------:R-:W-:Y:S01]  /*06d0*/  VOTEU.ALL UP0, P0 ;  /* 0x00000000003f7886 */ /* 0x000fe20000000000 */
[----:B----4-:R-:W-:Y:S01]  /*06e0*/  I2FP.F32.U32 R8, R6 ;  /* 0x0000000600087245 */ /* 0x010fe20000201000 */
[----:B------:R-:W-:Y:S01]  /*06f0*/  IMAD R9, R9, 0x4, R12 ;  /* 0x0000000409097824 */ /* 0x000fe200078e020c */
[----:B------:R-:W-:Y:S01]  /*0700*/  LOP3.LUT R2, R2, 0xfffffffc, RZ, 0xc0, !PT ;  /* 0xfffffffc02027812 */ /* 0x000fe200078ec0ff */
[----:B------:R-:W-:Y:S01]  /*0710*/  VOTEU.ALL UP2, P1 ;  /* 0x00000000003f7886 */ /* 0x000fe20000840000 */
[----:B------:R-:W1:Y:S01]  /*0720*/  @!UP1 S2UR UR7, SR_CgaCtaId ;  /* 0x00000000000799c3 */ /* 0x000e620000008800 */
[----:B------:R-:W-:Y:S01]  /*0730*/  FMUL R8, R8, UR4 ;  /* 0x0000000408087c20 */ /* 0x000fe20008400000 */
[----:B------:R-:W-:Y:S01]  /*0740*/  IMAD.SHL.U32 R56, R9, 0x4, RZ ;  /* 0x0000000409387824 */ /* 0x000fe200078e00ff */
[----:B------:R-:W-:Y:S01]  /*0750*/  UMOV UR4, 0x20 ;  /* 0x0000002000047882 */ /* 0x000fe20000000000 */
[----:B------:R-:W-:Y:S01]  /*0760*/  IMAD.IADD R5, R5, 0x1, -R2 ;  /* 0x0000000105057824 */ /* 0x000fe200078e0a02 */
[----:B------:R-:W-:Y:S01]  /*0770*/  LEA.HI R2, R9, R9, RZ, 0x1 ;  /* 0x0000000909027211 */ /* 0x000fe200078f08ff */
[----:B0-----:R-:W-:Y:S01]  /*0780*/  IMAD.MOV R13, RZ, RZ, -R13 ;  /* 0x000000ffff0d7224 */ /* 0x001fe200078e0a0d */
[----:B------:R-:W0:Y:S01]  /*0790*/  F2I.U32.TRUNC.NTZ R8, R8 ;  /* 0x0000000800087305 */ /* 0x000e22000020f000 */
[----:B------:R-:W3:Y:S01]  /*07a0*/  @!UP2 S2UR UR10, SR_CgaCtaId ;  /* 0x00000000000aa9c3 */ /* 0x000ee20000008800 */
[----:B------:R-:W-:Y:S01]  /*07b0*/  LOP3.LUT R2, R2, 0xfffffffe, RZ, 0xc0, !PT ;  /* 0xfffffffe02027812 */ /* 0x000fe200078ec0ff */
[----:B-----5:R-:W-:Y:S01]  /*07c0*/  IMAD R21, R14, R13, UR12 ;  /* 0x0000000c0e157e24 */ /* 0x020fe2000f8e020d */
[----:B------:R-:W-:Y:S01]  /*07d0*/  @!UP1 UMOV UR6, 0x400 ;  /* 0x0000040000069882 */ /* 0x000fe20000000000 */
[----:B------:R-:W-:-:S04]  /*07e0*/  @!UP1 UIADD3 UR4, -UR4, 0x100000, URZ ;  /* 0x0010000004049890 */ /* 0x000fc8000fffe13f */
[----:B------:R-:W-:Y:S02]  /*07f0*/  @!UP1 USHF.L.U32 UR5, UR4, 0xb, URZ ;  /* 0x0000000b04059899 */ /* 0x000fe4000800063f */
[----:B------:R-:W-:Y:S01]  /*0800*/  @!UP1 USHF.L.U32 UR4, UR4, 0x1, URZ ;  /* 0x0000000104049899 */ /* 0x000fe2000800063f */
[C---:B------:R-:W-:Y:S01]  /*0810*/  LOP3.LUT R56, R9.reuse, 0xc, R56, 0x78, !PT ;  /* 0x0000000c09387812 */ /* 0x040fe200078e7838 */
[----:B------:R-:W-:Y:S01]  /*0820*/  IMAD.IADD R2, R9, 0x1, -R2 ;  /* 0x0000000109027824 */ /* 0x000fe200078e0a02 */
[----:B------:R-:W-:Y:S01]  /*0830*/  @!UP2 UMOV UR9, 0x400 ;  /* 0x000004000009a882 */ /* 0x000fe20000000000 */
[----:B------:R-:W-:Y:S01]  /*0840*/  VOTEU.ALL UP3, P1 ;  /* 0x00000000003f7886 */ /* 0x000fe20000860000 */
[----:B------:R-:W-:Y:S01]  /*0850*/  VOTEU.ALL UP4, P1 ;  /* 0x00000000003f7886 */ /* 0x000fe20000880000 */
[----:B------:R-:W-:Y:S01]  /*0860*/  VOTEU.ALL UP5, P1 ;  /* 0x00000000003f7886 */ /* 0x000fe200008a0000 */
[----:B------:R-:W-:Y:S01]  /*0870*/  ISETP.NE.AND P3, PT, R2, R21, PT ;  /* 0x000000150200720c */ /* 0x000fe20003f65270 */
[----:B------:R4:W4:Y:S01]  /*0880*/  SHFL.IDX PT, R14, R7, RZ, 0x1f ;  /* 0x00001fff070e7589 */ /* 0x00092200000e0000 */
[----:B------:R-:W-:Y:S01]  /*0890*/  ISETP.EQ.U32.AND P2, PT, R15, 0x1, PT ;  /* 0x000000010f00780c */ /* 0x000fe20003f42070 */
[----:B0-----:R-:W-:Y:S01]  /*08a0*/  IMAD.MOV R20, RZ, RZ, -R8 ;  /* 0x000000ffff147224 */ /* 0x001fe200078e0a08 */
[----:B-1----:R-:W-:-:S02]  /*08b0*/  @!UP1 ULEA UR8, UR7, UR6, 0x18 ;  /* 0x0000000607089291 */ /* 0x002fc4000f8ec03f */
[----:B------:R-:W-:-:S04]  /*08c0*/  @!UP2 UIADD3 UR6, -UR11, 0x100000, URZ ;  /* 0x001000000b06a890 */ /* 0x000fc8000fffe13f */
[----:B------:R-:W-:Y:S02]  /*08d0*/  @!UP2 USHF.L.U32 UR7, UR6, 0xb, URZ ;  /* 0x0000000b0607a899 */ /* 0x000fe4000800063f */
[----:B------:R-:W-:Y:S01]  /*08e0*/  @!UP2 USHF.L.U32 UR6, UR6, 0x1, URZ ;  /* 0x000000010606a899 */ /* 0x000fe2000800063f */
[----:B--2---:R-:W-:Y:S01]  /*08f0*/  IMAD R9, R25, R20, R6 ;  /* 0x0000001419097224 */ /* 0x004fe200078e0206 */
[----:B------:R-:W-:Y:S01]  /*0900*/  VOTEU.ALL UP1, P0 ;  /* 0x00000000003f7886 */ /* 0x000fe20000020000 */
[----:B------:R-:W-:Y:S01]  /*0910*/  LOP3.LUT P0, RZ, R3, 0x7, RZ, 0xc0, !PT ;  /* 0x0000000703ff7812 */ /* 0x000fe2000780c0ff */
[----:B---3--:R-:W-:Y:S01]  /*0920*/  @!UP2 ULEA UR9, UR10, UR9, 0x18 ;  /* 0x000000090a09a291 */ /* 0x008fe2000f8ec03f */
[----:B------:R-:W-:Y:S01]  /*0930*/  @P3 LEA.HI R2, R56, R56, RZ, 0x1 ;  /* 0x0000003838023211 */ /* 0x000fe200078f08ff */
[----:B------:R-:W-:Y:S01]  /*0940*/  VOTEU.ALL UP2, P1 ;  /* 0x00000000003f7886 */ /* 0x000fe20000840000 */
[----:B------:R-:W-:Y:S01]  /*0950*/  ISETP.NE.AND P1, PT, R5, 0x3, PT ;  /* 0x000000030500780c */ /* 0x000fe20003f25270 */
[----:B------:R-:W0:Y:S02]  /*0960*/  FENCE.VIEW.ASYNC.S ;  /* 0x00000000000073c6 */ /* 0x000e240000000000 */
[----:B0-----:R0:W1:Y:S01]  /*0970*/  @!UP0 SYNCS.EXCH.64 URZ, [UR8+0x110], UR4 ;  /* 0x00011004083f85b2 */ /* 0x0010620008000100 */
[----:B------:R-:W-:-:S02]  /*0980*/  @P3 SHF.R.S32.HI R2, RZ, 0x1, R2 ;  /* 0x00000001ff023819 */ /* 0x000fc40000011402 */
[----:B------:R-:W-:Y:S02]  /*0990*/  ISETP.EQ.OR P1, PT, R5, RZ, !P1 ;  /* 0x000000ff0500720c */ /* 0x000fe40004f22670 */
[----:B------:R-:W-:Y:S02]  /*09a0*/  @P3 ISETP.NE.AND P5, PT, R2, R9, PT ;  /* 0x000000090200320c */ /* 0x000fe40003fa5270 */
[----:B------:R-:W-:Y:S02]  /*09b0*/  ISETP.LT.U32.AND P0, PT, R56, 0x4, !P0 ;  /* 0x000000043800780c */ /* 0x000fe40004701070 */
[----:B------:R-:W-:Y:S02]  /*09c0*/  ISETP.EQ.AND P1, PT, R10, RZ, P1 ;  /* 0x000000ff0a00720c */ /* 0x000fe40000f22270 */
[----:B------:R-:W-:Y:S02]  /*09d0*/  SEL R2, RZ, 0x1, !P0 ;  /* 0x00000001ff027807 */ /* 0x000fe40004000000 */
[----:B------:R-:W-:-:S02]  /*09e0*/  @P3 SEL R57, RZ, 0x1, P5 ;  /* 0x00000001ff393807 */ /* 0x000fc40002800000 */
[----:B------:R-:W-:Y:S01]  /*09f0*/  SEL R16, RZ, 0x1, !P1 ;  /* 0x00000001ff107807 */ /* 0x000fe20004800000 */
[----:B------:R0:W2:Y:S01]  /*0a00*/  @!UP1 SYNCS.EXCH.64 URZ, [UR8+0x118], UR4 ;  /* 0x00011804083f95b2 */ /* 0x0000a20008000100 */
[----:B------:R-:W-:Y:S01]  /*0a10*/  NOP ;  /* 0x0000000000007918 */ /* 0x000fe20000000000 */
[----:B------:R-:W-:Y:S02]  /*0a20*/  LOP3.LUT R57, R57, R2, RZ, 0xc0, !PT ;  /* 0x0000000239397212 */ /* 0x000fe400078ec0ff */
[----:B------:R-:W-:Y:S01]  /*0a30*/  SEL R16, R16, 0x2, P6 ;  /* 0x0000000210107807 */ /* 0x000fe20003000000 */
[----:B------:R0:W3:Y:S01]  /*0a40*/  @!UP2 SYNCS.EXCH.64 URZ, [UR9+0xf0], UR6 ;  /* 0x0000f006093fa5b2 */ /* 0x0000e20008000100 */
[----:B------:R0:W0:Y:S01]  /*0a50*/  @!UP3 SYNCS.EXCH.64 URZ, [UR9+0xf8], UR6 ;  /* 0x0000f806093fb5b2 */ /* 0x0000220008000100 */
[----:B------:R0:W0:Y:S01]  /*0a60*/  @!UP4 SYNCS.EXCH.64 URZ, [UR9+0x100], UR6 ;  /* 0x00010006093fc5b2 */ /* 0x0000220008000100 */
[----:B------:R0:W0:Y:S01]  /*0a70*/  @!UP5 SYNCS.EXCH.64 URZ, [UR9+0x108], UR6 ;  /* 0x00010806093fd5b2 */ /* 0x0000220008000100 */
[----:B------:R-:W-:Y:S01]  /*0a80*/  NOP ;  /* 0x0000000000007918 */ /* 0x000fe20000000000 */
[----:B-1--4-:R-:W-:Y:S05]  /*0a90*/  @!P2 BRA `(.L_x_4) ;  /* 0x000000000008a947 */ /* 0x012fea0003800000 */
[----:B0-23--:R-:W-:Y:S01]  /*0aa0*/  UCGABAR_ARV ;  /* 0x00000000000079c7 */ /* 0x00dfe20008000000 */
[----:B------:R-:W-:Y:S05]  /*0ab0*/  BRA `(.L_x_5) ;  /* 0x0000000000047947 */ /* 0x000fea0003800000 */
.L_x_4:
[----:B0-23--:R-:W-:Y:S01]  /*0ac0*/  NOP ;  /* 0x0000000000007918 */ /* 0x00dfe20000000000 */
.L_x_5:
[----:B------:R-:W-:Y:S01]  /*0ad0*/  ULDC.64 UR4, c[0x0][0x598] ;  /* 0x0001660000047ab9 */ /* 0x000fe20000000a00 */
[----:B------:R-:W-:Y:S01]  /*0ae0*/  ULDC.64 UR36, c[0x0][0x208] ;  /* 0x0000820000247ab9 */ /* 0x000fe20000000a00 */
[----:B------:R-:W-:-:S04]  /*0af0*/  ISETP.NE.U32.AND P0, PT, RZ, UR4, PT ;  /* 0x00000004ff007c0c */ /* 0x000fc8000bf05070 */
[----:B------:R-:W-:-:S13]  /*0b00*/  ISETP.NE.AND.EX P0, PT, RZ, UR5, PT, P0 ;  /* 0x00000005ff007c0c */ /* 0x000fda000bf05300 */
[----:B------:R-:W-:Y:S05]  /*0b10*/  @!P0 BRA `(.L_x_6) ;  /* 0x00000000001c8947 */ /* 0x000fea0003800000 */
[----:B------:R-:W0:Y:S02]  /*0b20*/  LDC.64 R8, c[0x0][0x598] ;  /* 0x00016600ff087b82 */ /* 0x000e240000000a00 */
[----:B0-----:R-:W2:Y:S02]  /*0b30*/  LDG.E.64 R8, desc[UR36][R8.64] ;  /* 0x0000002408087981 */ /* 0x001ea4000c1e1b00 */
[----:B--2---:R-:W-:-:S04]  /*0b40*/  ISETP.NE.U32.AND P0, PT, R8, RZ, PT ;  /* 0x000000ff0800720c */ /* 0x004fc80003f05070 */
[----:B------:R-:W-:-:S13]  /*0b50*/  ISETP.NE.AND.EX P0, PT, R9, RZ, PT, P0 ;  /* 0x000000ff0900720c */ /* 0x000fda0003f05300 */
[----:B------:R-:W-:Y:S05]  /*0b60*/  @!P0 BRA `(.L_x_6) ;  /* 0x0000000000088947 */ /* 0x000fea0003800000 */
[----:B------:R0:W5:Y:S01]  /*0b70*/  LD.E R58, desc[UR36][R8.64] ;  /* 0x00000024083a7980 */ /* 0x000162000c101900 */
[----:B------:R-:W-:Y:S05]  /*0b80*/  BRA `(.L_x_7) ;  /* 0x0000000000247947 */ /* 0x000fea0003800000 */
.L_x_6:
[----:B------:R-:W-:Y:S02]  /*0b90*/  ULDC.64 UR4, c[0x0][0x588] ;  /* 0x0001620000047ab9 */ /* 0x000fe40000000a00 */
[----:B------:R-:W-:-:S04]  /*0ba0*/  ISETP.NE.U32.AND P0, PT, RZ, UR4, PT ;  /* 0x00000004ff007c0c */ /* 0x000fc8000bf05070 */
[----:B------:R-:W-:-:S13]  /*0bb0*/  ISETP.NE.AND.EX P0, PT, RZ, UR5, PT, P0 ;  /* 0x00000005ff007c0c */ /* 0x000fda000bf05300 */
[----:B------:R-:W-:Y:S05]  /*0bc0*/  @!P0 BRA `(.L_x_8) ;  /* 0x00000000000c8947 */ /* 0x000fea0003800000 */
[----:B------:R-:W0:Y:S02]  /*0bd0*/  LDC.64 R58, c[0x0][0x588] ;  /* 0x00016200ff3a7b82 */ /* 0x000e240000000a00 */
[----:B0-----:R1:W5:Y:S01]  /*0be0*/  LDG.E R58, desc[UR36][R58.64] ;  /* 0x000000243a3a7981 */ /* 0x001362000c1e1900 */
[----:B------:R-:W-:Y:S05]  /*0bf0*/  BRA `(.L_x_7) ;  /* 0x0000000000087947 */ /* 0x000fea0003800000 */
.L_x_8:
[----:B------:R-:W-:Y:S02]  /*0c00*/  ULDC UR4, c[0x0][0x580] ;  /* 0x0001600000047ab9 */ /* 0x000fe40000000800 */
[----:B------:R-:W-:-:S07]  /*0c10*/  IMAD.U32 R58, RZ, RZ, UR4 ;  /* 0x00000004ff3a7e24 */ /* 0x000fce000f8e00ff */
.L_x_7:
[----:B------:R-:W-:Y:S02]  /*0c20*/  ULDC.64 UR4, c[0x0][0x5a0] ;  /* 0x0001680000047ab9 */ /* 0x000fe40000000a00 */
[----:B------:R-:W-:-:S04]  /*0c30*/  ISETP.NE.U32.AND P0, PT, RZ, UR4, PT ;  /* 0x00000004ff007c0c */ /* 0x000fc8000bf05070 */
[----:B------:R-:W-:-:S13]  /*0c40*/  ISETP.NE.AND.EX P0, PT, RZ, UR5, PT, P0 ;  /* 0x00000005ff007c0c */ /* 0x000fda000bf05300 */
[----:B------:R-:W-:Y:S05]  /*0c50*/  @!P0 BRA `(.L_x_9) ;  /* 0x00000000001c8947 */ /* 0x000fea0003800000 */
[----:B0-----:R-:W0:Y:S02]  /*0c60*/  LDC.64 R8, c[0x0][0x5a0] ;  /* 0x00016800ff087b82 */ /* 0x001e240000000a00 */
[----:B0-----:R-:W2:Y:S02]  /*0c70*/  LDG.E.64 R8, desc[UR36][R8.64] ;  /* 0x0000002408087981 */ /* 0x001ea4000c1e1b00 */
[----:B--2---:R-:W-:-:S04]  /*0c80*/  ISETP.NE.U32.AND P0, PT, R8, RZ, PT ;  /* 0x000000ff0800720c */ /* 0x004fc80003f05070 */
[----:B------:R-:W-:-:S13]  /*0c90*/  ISETP.NE.AND.EX P0, PT, R9, RZ, PT, P0 ;  /* 0x000000ff0900720c */ /* 0x000fda0003f05300 */
[----:B------:R-:W-:Y:S05]  /*0ca0*/  @!P0 BRA `(.L_x_9) ;  /* 0x0000000000088947 */ /* 0x000fea0003800000 */
[----:B-1----:R0:W5:Y:S01]  /*0cb0*/  LD.E R59, desc[UR36][R8.64] ;  /* 0x00000024083b7980 */ /* 0x002162000c101900 */
[----:B------:R-:W-:Y:S05]  /*0cc0*/  BRA `(.L_x_10) ;  /* 0x0000000000247947 */ /* 0x000fea0003800000 */
.L_x_9:
[----:B------:R-:W-:Y:S02]  /*0cd0*/  ULDC.64 UR4, c[0x0][0x590] ;  /* 0x0001640000047ab9 */ /* 0x000fe40000000a00 */
[----:B------:R-:W-:-:S04]  /*0ce0*/  ISETP.NE.U32.AND P0, PT, RZ, UR4, PT ;  /* 0x00000004ff007c0c */ /* 0x000fc8000bf05070 */
[----:B------:R-:W-:-:S13]  /*0cf0*/  ISETP.NE.AND.EX P0, PT, RZ, UR5, PT, P0 ;  /* 0x00000005ff007c0c */ /* 0x000fda000bf05300 */
[----:B------:R-:W-:Y:S05]  /*0d00*/  @!P0 BRA `(.L_x_11) ;  /* 0x00000000000c8947 */ /* 0x000fea0003800000 */
[----:B0-----:R-:W1:Y:S02]  /*0d10*/  LDC.64 R8, c[0x0][0x590] ;  /* 0x00016400ff087b82 */ /* 0x001e640000000a00 */
[----:B-1----:R1:W5:Y:S01]  /*0d20*/  LDG.E R59, desc[UR36][R8.64] ;  /* 0x00000024083b7981 */ /* 0x002362000c1e1900 */
[----:B------:R-:W-:Y:S05]  /*0d30*/  BRA `(.L_x_10) ;  /* 0x0000000000087947 */ /* 0x000fea0003800000 */
.L_x_11:
[----:B------:R-:W-:Y:S02]  /*0d40*/  ULDC UR4, c[0x0][0x584] ;  /* 0x0001610000047ab9 */ /* 0x000fe40000000800 */
[----:B-1----:R-:W-:-:S07]  /*0d50*/  IMAD.U32 R59, RZ, RZ, UR4 ;  /* 0x00000004ff3b7e24 */ /* 0x002fce000f8e00ff */
.L_x_10:
[----:B------:R-:W2:Y:S01]  /*0d60*/  LDC R2, c[0x0][0x65c] ;  /* 0x00019700ff027b82 */ /* 0x000ea20000000800 */
[----:B------:R-:W-:Y:S01]  /*0d70*/  ULDC UR6, c[0x0][0x28c] ;  /* 0x0000a30000067ab9 */ /* 0x000fe20000000800 */
[----:B------:R-:W-:Y:S01]  /*0d80*/  ISETP.NE.AND P0, PT, R10, 0x2, PT ;  /* 0x000000020a00780c */ /* 0x000fe20003f05270 */
[----:B------:R-:W-:Y:S01]  /*0d90*/  UIADD3 UR6, UR6, 0x3f, URZ ;  /* 0x0000003f06067890 */ /* 0x000fe2000fffe03f */
[----:B01----:R-:W-:Y:S01]  /*0da0*/  IMAD.U32 R8, RZ, RZ, UR12 ;  /* 0x0000000cff087e24 */ /* 0x003fe2000f8e00ff */
[----:B------:R-:W-:Y:S01]  /*0db0*/  UMOV UR38, URZ ;  /* 0x0000003f00267c82 */ /* 0x000fe20008000000 */
[----:B------:R-:W-:Y:S01]  /*0dc0*/  IMAD.MOV.U32 R9, RZ, RZ, RZ ;  /* 0x000000ffff097224 */ /* 0x000fe200078e00ff */
[----:B------:R-:W-:Y:S01]  /*0dd0*/  USHF.R.S32.HI UR7, URZ, 0x1f, UR6 ;  /* 0x0000001f3f077899 */ /* 0x000fe20008011406 */
[----:B------:R-:W-:Y:S01]  /*0de0*/  UMOV UR39, URZ ;  /* 0x0000003f00277c82 */ /* 0x000fe20008000000 */
[----:B------:R-:W-:Y:S02]  /*0df0*/  ULDC.64 UR8, c[0x0][0x650] ;  /* 0x0001940000087ab9 */ /* 0x000fe40000000a00 */
[----:B------:R-:W-:-:S04]  /*0e00*/  ULEA.HI UR7, UR7, UR6, URZ, 0x6 ;  /* 0x0000000607077291 */ /* 0x000fc8000f8f303f */
[----:B------:R-:W-:Y:S01]  /*0e10*/  USHF.R.S32.HI UR40, URZ, 0x6, UR7 ;  /* 0x000000063f287899 */ /* 0x000fe20008011407 */
[----:B--2---:R-:W-:-:S13]  /*0e20*/  ISETP.NE.AND P1, PT, R2, 0x1, PT ;  /* 0x000000010200780c */ /* 0x004fda0003f25270 */
[----:B------:R-:W0:Y:S01]  /*0e30*/  @P1 LDC R19, c[0x0][0x10] ;  /* 0x00000400ff131b82 */ /* 0x000e220000000800 */
[----:B------:R-:W-:Y:S02]  /*0e40*/  @P1 IMAD.MOV.U32 R7, RZ, RZ, RZ ;  /* 0x000000ffff071224 */ /* 0x000fe400078e00ff */
[----:B------:R-:W-:-:S05]  /*0e50*/  @P1 IMAD.MOV.U32 R17, RZ, RZ, RZ ;  /* 0x000000ffff111224 */ /* 0x000fca00078e00ff */
[----:B------:R-:W1:Y:S01]  /*0e60*/  @!P1 LDC R11, c[0x0][0xc] ;  /* 0x00000300ff0b9b82 */ /* 0x000e620000000800 */
[----:B------:R-:W-:Y:S01]  /*0e70*/  ULDC UR4, c[0x0][0xc] ;  /* 0x0000030000047ab9 */ /* 0x000fe20000000800 */
[----:B------:R-:W-:Y:S02]  /*0e80*/  ULDC UR5, c[0x0][0x10] ;  /* 0x0000040000057ab9 */ /* 0x000fe40000000800 */
[----:B------:R-:W-:-:S04]  /*0e90*/  UIMAD.WIDE.U32 UR4, UR4, UR5, URZ ;  /* 0x00000005040472a5 */ /* 0x000fc8000f8e003f */
[----:B------:R-:W2:Y:S01]  /*0ea0*/  LDC R2, c[0x0][0x14] ;  /* 0x00000500ff027b82 */ /* 0x000ea20000000800 */
[----:B0-----:R-:W-:-:S04]  /*0eb0*/  @P1 IMAD.WIDE.U32 R18, R19, UR12, R6 ;  /* 0x0000000c13121c25 */ /* 0x001fc8000f8e0006 */
[----:B------:R-:W-:Y:S02]  /*0ec0*/  @P1 IMAD.IADD R17, R19, 0x1, R17 ;  /* 0x0000000113111824 */ /* 0x000fe400078e0211 */
[----:B-1----:R-:W-:-:S04]  /*0ed0*/  @!P1 IMAD.WIDE.U32 R8, R6, R11, R8 ;  /* 0x0000000b06089225 */ /* 0x002fc800078e0008 */
[----:B------:R-:W-:Y:S02]  /*0ee0*/  @!P1 IMAD.MOV.U32 R18, RZ, RZ, R8 ;  /* 0x000000ffff129224 */ /* 0x000fe400078e0008 */
[----:B------:R-:W-:Y:S02]  /*0ef0*/  @!P1 IMAD.MOV.U32 R17, RZ, RZ, R9 ;  /* 0x000000ffff119224 */ /* 0x000fe400078e0009 */
[----:B--2---:R-:W-:-:S04]  /*0f00*/  IMAD.WIDE.U32 R12, R2, UR4, RZ ;  /* 0x00000004020c7c25 */ /* 0x004fc8000f8e00ff */
[----:B------:R-:W-:Y:S01]  /*0f10*/  IMAD R23, R2, UR5, RZ ;  /* 0x0000000502177c24 */ /* 0x000fe2000f8e02ff */
[----:B------:R0:W-:Y:S03]  /*0f20*/  STL.64 [R1], R12 ;  /* 0x0000000c01007387 */ /* 0x0001e60000100a00 */
[----:B------:R-:W-:Y:S01]  /*0f30*/  IMAD.IADD R23, R13, 0x1, R23 ;  /* 0x000000010d177824 */ /* 0x000fe200078e0217 */
[----:B------:R-:W-:Y:S06]  /*0f40*/  @P0 BRA `(.L_x_12) ;  /* 0x0000000000240947 */ /* 0x000fec0003800000 */
[----:B------:R-:W-:Y:S01]  /*0f50*/  USHF.R.U32.HI UR4, URZ, 0x1, UR40 ;  /* 0x000000013f047899 */ /* 0x000fe20008011628 */
[----:B------:R-:W-:Y:S01]  /*0f60*/  IADD3 R18, P0, R18, R12, RZ ;  /* 0x0000000c12127210 */ /* 0x000fe20007f1e0ff */
[----:B------:R-:W-:Y:S02]  /*0f70*/  UISETP.GE.U32.AND UP0, UPT, UR40, 0xe, UPT ;  /* 0x0000000e2800788c */ /* 0x000fe4000bf06070 */
[----:B------:R-:W-:Y:S02]  /*0f80*/  UIMAD.WIDE.U32 UR4, UR4, -0x6db6db6d, URZ ;  /* 0x92492493040478a5 */ /* 0x000fe4000f8e003f */
[----:B------:R-:W-:Y:S01]  /*0f90*/  IMAD.X R17, R23, 0x1, R17, P0 ;  /* 0x0000000117117824 */ /* 0x000fe200000e0611 */
[----:B------:R-:W-:Y:S01]  /*0fa0*/  UMOV UR39, URZ ;  /* 0x0000003f00277c82 */ /* 0x000fe20008000000 */
[----:B------:R-:W-:-:S04]  /*0fb0*/  USHF.R.U32.HI UR4, URZ, 0x2, UR5 ;  /* 0x000000023f047899 */ /* 0x000fc80008011605 */
[----:B------:R-:W-:Y:S02]  /*0fc0*/  UIMAD UR38, UR4, -0xe, UR40 ;  /* 0xfffffff2042678a4 */ /* 0x000fe4000f8e0228 */
[----:B------:R-:W-:-:S12]  /*0fd0*/  @UP0 ULOP3.LUT UR39, UR4, 0x1, URZ, 0xc0, !UPT ;  /* 0x0000000104270892 */ /* 0x000fd8000f8ec03f */
.L_x_12:
[----:B------:R-:W-:Y:S01]  /*0fe0*/  ISETP.GE.U32.AND P0, PT, R18, UR8, PT ;  /* 0x0000000812007c0c */ /* 0x000fe2000bf06070 */
[----:B------:R-:W-:Y:S01]  /*0ff0*/  IMAD.MOV.U32 R19, RZ, RZ, -0x1 ;  /* 0xffffffffff137424 */ /* 0x000fe200078e00ff */
[----:B------:R-:W-:Y:S01]  /*1000*/  PRMT R8, RZ, 0x7610, R8 ;  /* 0x00007610ff087816 */ /* 0x000fe20000000008 */
[----:B------:R-:W-:Y:S01]  /*1010*/  IMAD.MOV.U32 R22, RZ, RZ, -0x1 ;  /* 0xffffffffff167424 */ /* 0x000fe200078e00ff */
[----:B------:R-:W-:Y:S01]  /*1020*/  ISETP.GE.U32.AND.EX P0, PT, R17, UR9, PT, P0 ;  /* 0x0000000911007c0c */ /* 0x000fe2000bf06100 */
[----:B------:R-:W-:-:S12]  /*1030*/  IMAD.MOV.U32 R2, RZ, RZ, -0x1 ;  /* 0xffffffffff027424 */ /* 0x000fd800078e00ff */
[----:B------:R-:W-:Y:S05]  /*1040*/  @P0 BRA `(.L_x_13) ;  /* 0x00000004002c0947 */ /* 0x000fea0003800000 */
[----:B------:R-:W1:Y:S01]  /*1050*/  LDC.64 R26, c[0x0][0x628] ;  /* 0x00018a00ff1a7b82 */ /* 0x000e620000000a00 */
[----:B------:R-:W-:Y:S02]  /*1060*/  IMAD.MOV.U32 R8, RZ, RZ, R18 ;  /* 0x000000ffff087224 */ /* 0x000fe400078e0012 */
[----:B------:R-:W-:-:S05]  /*1070*/  IMAD.MOV.U32 R9, RZ, RZ, R17 ;  /* 0x000000ffff097224 */ /* 0x000fca00078e0011 */
[----:B------:R-:W2:Y:S08]  /*1080*/  LDC R2, c[0x0][0x630] ;  /* 0x00018c00ff027b82 */ /* 0x000eb00000000800 */
[----:B------:R-:W3:Y:S01]  /*1090*/  LDC.64 R28, c[0x0][0x620] ;  /* 0x00018800ff1c7b82 */ /* 0x000ee20000000a00 */
[----:B-1----:R-:W-:-:S04]  /*10a0*/  ISETP.NE.U32.AND P0, PT, R26, RZ, PT ;  /* 0x000000ff1a00720c */ /* 0x002fc80003f05070 */
[----:B------:R-:W-:-:S13]  /*10b0*/  ISETP.NE.AND.EX P0, PT, R27, RZ, PT, P0 ;  /* 0x000000ff1b00720c */ /* 0x000fda0003f05300 */
[----:B--23--:R-:W-:Y:S05]  /*10c0*/  @!P0 BRA `(.L_x_14) ;  /* 0x0000000000288947 */ /* 0x00cfea0003800000 */
[----:B0-----:R-:W0:Y:S02]  /*10d0*/  LDC R13, c[0x0][0x634] ;  /* 0x00018d00ff0d7b82 */ /* 0x001e240000000800 */
[----:B0-----:R-:W-:-:S05]  /*10e0*/  IADD3 R13, P0, R18, R13, RZ ;  /* 0x0000000d120d7210 */ /* 0x001fca0007f1e0ff */
[----:B------:R-:W-:-:S04]  /*10f0*/  IMAD.X R15, RZ, RZ, R17, P0 ;  /* 0x000000ffff0f7224 */ /* 0x000fc800000e0611 */
[----:B------:R-:W-:-:S04]  /*1100*/  IMAD.WIDE.U32 R8, R15, R26, RZ ;  /* 0x0000001a0f087225 */ /* 0x000fc800078e00ff */
[----:B------:R-:W-:-:S04]  /*1110*/  IMAD.WIDE.U32 R10, P0, R13, R27, R8 ;  /* 0x0000001b0d0a7225 */ /* 0x000fc80007800008 */
[----:B------:R-:W-:-:S04]  /*1120*/  IMAD.WIDE.U32 R8, R13, R26, RZ ;  /* 0x0000001a0d087225 */ /* 0x000fc800078e00ff */
[----:B------:R-:W-:Y:S01]  /*1130*/  IMAD.X R13, RZ, RZ, RZ, P0 ;  /* 0x000000ffff0d7224 */ /* 0x000fe200000e06ff */
[----:B------:R-:W-:Y:S01]  /*1140*/  IADD3 RZ, P0, R9, R10, RZ ;  /* 0x0000000a09ff7210 */ /* 0x000fe20007f1e0ff */
[----:B------:R-:W-:-:S04]  /*1150*/  IMAD.MOV.U32 R12, RZ, RZ, R11 ;  /* 0x000000ffff0c7224 */ /* 0x000fc800078e000b */
[----:B------:R-:W-:-:S08]  /*1160*/  IMAD.WIDE.U32.X R8, R15, R27, R12, P0 ;  /* 0x0000001b0f087225 */ /* 0x000fd000000e040c */
.L_x_14:
[----:B------:R-:W1:Y:S01]  /*1170*/  LDC.64 R32, c[0x0][0x640] ;  /* 0x00019000ff207b82 */ /* 0x000e620000000a00 */
[-C--:B------:R-:W-:Y:S01]  /*1180*/  SHF.R.U64 R30, R8, R2.reuse, R9 ;  /* 0x00000002081e7219 */ /* 0x080fe20000001209 */
[----:B------:R-:W-:Y:S01]  /*1190*/  IMAD.MOV.U32 R19, RZ, RZ, R17 ;  /* 0x000000ffff137224 */ /* 0x000fe200078e0011 */
[----:B------:R-:W-:Y:S01]  /*11a0*/  SHF.R.U32.HI R2, RZ, R2, R9 ;  /* 0x00000002ff027219 */ /* 0x000fe20000011609 */
[----:B------:R-:W-:Y:S01]  /*11b0*/  IMAD.MOV.U32 R26, RZ, RZ, 0x1 ;  /* 0x00000001ff1a7424 */ /* 0x000fe200078e00ff */
[----:B------:R-:W-:-:S03]  /*11c0*/  IADD3 R11, P0, RZ, -R30, RZ ;  /* 0x8000001eff0b7210 */ /* 0x000fc60007f1e0ff */
[----:B------:R-:W2:Y:S02]  /*11d0*/  LDC R10, c[0x0][0x618] ;  /* 0x00018600ff0a7b82 */ /* 0x000ea40000000800 */
[----:B------:R-:W-:-:S04]  /*11e0*/  IMAD.X R9, RZ, RZ, ~R2, P0 ;  /* 0x000000ffff097224 */ /* 0x000fc800000e0e02 */
[-C--:B------:R-:W-:Y:S02]  /*11f0*/  IMAD R2, R9, R28.reuse, RZ ;  /* 0x0000001c09027224 */ /* 0x080fe400078e02ff */
[----:B0-----:R-:W0:Y:S01]  /*1200*/  LDC R13, c[0x0][0x608] ;  /* 0x00018200ff0d7b82 */ /* 0x001e220000000800 */
[----:B------:R-:W-:-:S04]  /*1210*/  IMAD.WIDE.U32 R8, R11, R28, R18 ;  /* 0x0000001c0b087225 */ /* 0x000fc800078e0012 */
[----:B------:R-:W-:Y:S02]  /*1220*/  IMAD R11, R11, R29, R2 ;  /* 0x0000001d0b0b7224 */ /* 0x000fe400078e0202 */
[----:B------:R-:W-:Y:S01]  /*1230*/  IMAD.MOV.U32 R2, RZ, RZ, -0x1 ;  /* 0xffffffffff027424 */ /* 0x000fe200078e00ff */
[----:B------:R-:W3:Y:S01]  /*1240*/  LDC R31, c[0x0][0x658] ;  /* 0x00019600ff1f7b82 */ /* 0x000ee20000000800 */
[----:B------:R-:W-:Y:S01]  /*1250*/  IMAD.IADD R9, R9, 0x1, R11 ;  /* 0x0000000109097824 */ /* 0x000fe200078e020b */
[----:B-1----:R-:W-:-:S04]  /*1260*/  ISETP.NE.U32.AND P0, PT, R32, RZ, PT ;  /* 0x000000ff2000720c */ /* 0x002fc80003f05070 */
[----:B------:R-:W-:Y:S02]  /*1270*/  ISETP.NE.AND.EX P0, PT, R33, RZ, PT, P0 ;  /* 0x000000ff2100720c */ /* 0x000fe40003f05300 */
[----:B------:R-:W1:Y:S01]  /*1280*/  LDC R29, c[0x0][0x600] ;  /* 0x00018000ff1d7b82 */ /* 0x000e620000000800 */
[-CC-:B--2---:R-:W-:Y:S02]  /*1290*/  SHF.R.U64 R27, R8, R10.reuse, R9.reuse ;  /* 0x0000000a081b7219 */ /* 0x184fe40000001209 */
[----:B------:R-:W-:-:S05]  /*12a0*/  SHF.R.U32.HI R8, RZ, R10, R9 ;  /* 0x0000000aff087219 */ /* 0x000fca0000011609 */
[----:B------:R-:W2:Y:S01]  /*12b0*/  LDC R22, c[0x0][0x648] ;  /* 0x00019200ff167b82 */ /* 0x000ea20000000800 */
[-CC-:B0-----:R-:W-:Y:S02]  /*12c0*/  SHF.R.U64 R34, R27, R13.reuse, R8.reuse ;  /* 0x0000000d1b227219 */ /* 0x181fe40000001208 */
[----:B------:R-:W-:-:S05]  /*12d0*/  SHF.R.U32.HI R8, RZ, R13, R8 ;  /* 0x0000000dff087219 */ /* 0x000fca0000011608 */
[----:B------:R-:W0:Y:S01]  /*12e0*/  LDC R24, c[0x0][0x638] ;  /* 0x00018e00ff187b82 */ /* 0x000e220000000800 */
[-CC-:B---3--:R-:W-:Y:S02]  /*12f0*/  SHF.R.U64 R36, R34, R31.reuse, R8.reuse ;  /* 0x0000001f22247219 */ /* 0x188fe40000001208 */
[-C--:B------:R-:W-:Y:S02]  /*1300*/  SHF.L.U32 R2, R2, R31.reuse, RZ ;  /* 0x0000001f02027219 */ /* 0x080fe400000006ff */
[----:B------:R-:W-:Y:S01]  /*1310*/  SHF.R.U32.HI R9, RZ, R31, R8 ;  /* 0x0000001fff097219 */ /* 0x000fe20000011608 */
[----:B------:R-:W-:Y:S01]  /*1320*/  IMAD.MOV.U32 R8, RZ, RZ, R36 ;  /* 0x000000ffff087224 */ /* 0x000fe200078e0024 */
[----:B------:R-:W-:Y:S01]  /*1330*/  LOP3.LUT R15, RZ, R2, RZ, 0x33, !PT ;  /* 0x00000002ff0f7212 */ /* 0x000fe200078e33ff */
[----:B------:R-:W3:Y:S01]  /*1340*/  LDC R28, c[0x0][0x610] ;  /* 0x00018400ff1c7b82 */ /* 0x000ee20000000800 */
[----:B------:R-:W-:Y:S05]  /*1350*/  @!P0 BRA `(.L_x_15) ;  /* 0x0000000000288947 */ /* 0x000fea0003800000 */
[----:B------:R-:W4:Y:S02]  /*1360*/  LDC R13, c[0x0][0x64c] ;  /* 0x00019300ff0d7b82 */ /* 0x000f240000000800 */
[----:B----4-:R-:W-:-:S05]  /*1370*/  IADD3 R13, P0, R36, R13, RZ ;  /* 0x0000000d240d7210 */ /* 0x010fca0007f1e0ff */
        /* <DEDUP_REMOVED lines=8> */
.L_x_15:
[----:B--2---:R-:W-:Y:S01]  /*1400*/  SHF.R.U64 R7, R8, R22, R9 ;  /* 0x0000001608077219 */ /* 0x004fe20000001209 */
[----:B-1----:R-:W-:Y:S01]  /*1410*/  VIADD R8, R29, 0xffffffff ;  /* 0xffffffff1d087836 */ /* 0x002fe20000000000 */
[----:B------:R-:W-:Y:S01]  /*1420*/  SHF.L.U32 R2, R26, R31, RZ ;  /* 0x0000001f1a027219 */ /* 0x000fe200000006ff */
[----:B------:R-:W-:Y:S01]  /*1430*/  @P1 IMAD R21, R25, R20, R6 ;  /* 0x0000001419151224 */ /* 0x000fe200078e0206 */
[----:B------:R-:W-:Y:S01]  /*1440*/  LOP3.LUT R15, R34, R15, RZ, 0xc0, !PT ;  /* 0x0000000f220f7212 */ /* 0x000fe200078ec0ff */
[----:B------:R-:W-:Y:S01]  /*1450*/  IMAD.MOV R9, RZ, RZ, -R7 ;  /* 0x000000ffff097224 */ /* 0x000fe200078e0a07 */
[----:B------:R-:W-:-:S03]  /*1460*/  LOP3.LUT R8, R27, R8, RZ, 0xc0, !PT ;  /* 0x000000081b087212 */ /* 0x000fc600078ec0ff */
[----:B------:R-:W-:Y:S02]  /*1470*/  IMAD R6, R2, R7, R15 ;  /* 0x0000000702067224 */ /* 0x000fe400078e020f */
[----:B0-----:R-:W-:Y:S02]  /*1480*/  IMAD R2, R9, R24, R36 ;  /* 0x0000001809027224 */ /* 0x001fe400078e0224 */
[----:B---3--:R-:W-:Y:S02]  /*1490*/  IMAD R19, R6, R28, R21 ;  /* 0x0000001c06137224 */ /* 0x008fe400078e0215 */
[----:B------:R-:W-:Y:S02]  /*14a0*/  IMAD R2, R2, R29, R8 ;  /* 0x0000001d02027224 */ /* 0x000fe400078e0208 */
[----:B------:R-:W-:-:S03]  /*14b0*/  IMAD.MOV.U32 R6, RZ, RZ, 0x1 ;  /* 0x00000001ff067424 */ /* 0x000fc600078e00ff */
[----:B------:R-:W-:Y:S02]  /*14c0*/  SEL R22, R2, R19, !P1 ;  /* 0x0000001302167207 */ /* 0x000fe40004800000 */
[----:B------:R-:W-:Y:S01]  /*14d0*/  SEL R19, R19, R2, !P1 ;  /* 0x0000000213137207 */ /* 0x000fe20004800000 */
[----:B------:R-:W-:Y:S01]  /*14e0*/  IMAD.MOV.U32 R2, RZ, RZ, R30 ;  /* 0x000000ffff027224 */ /* 0x000fe200078e001e */
[----:B------:R-:W-:-:S07]  /*14f0*/  PRMT R8, R6, 0x7610, R8 ;  /* 0x0000761006087816 */ /* 0x000fce0000000008 */
.L_x_13:
[----:B------:R-:W-:Y:S05]  /*1500*/  @!P2 BRA `(.L_x_16) ;  /* 0x00000000000ca947 */ /* 0x000fea0003800000 */
[----:B------:R-:W-:Y:S01]  /*1510*/  UCGABAR_WAIT ;  /* 0x0000000000007dc7 */ /* 0x000fe20008000000 */
[----:B------:R-:W-:Y:S01]  /*1520*/  CCTL.IVALL ;  /* 0x00000000ff00798f */ /* 0x000fe20002000000 */
[----:B------:R-:W-:Y:S05]  /*1530*/  BRA `(.L_x_17) ;  /* 0x0000000000047947 */ /* 0x000fea0003800000 */
.L_x_16:
[----:B------:R-:W-:Y:S06]  /*1540*/  BAR.SYNC.DEFER_BLOCKING 0x0 ;  /* 0x0000000000007b1d */ /* 0x000fec0000010000 */
.L_x_17:
[----:B------:R-:W-:Y:S05]  /*1550*/  @!P4 BRA `(.L_x_18) ;  /* 0x00000038002cc947 */ /* 0x000fea0003800000 */
[----:B------:R-:W-:-:S13]  /*1560*/  ISETP.GT.U32.AND P0, PT, R35, 0x1, PT ;  /* 0x000000012300780c */ /* 0x000fda0003f04070 */
[----:B------:R-:W-:Y:S05]  /*1570*/  @P0 EXIT ;  /* 0x000000000000094d */ /* 0x000fea0003800000 */
.L_x_19:
[----:B------:R-:W-:-:S08]  /*1580*/  NOP ;  /* 0x0000000000007918 */ /* 0x000fd00000000000 */
[----:B------:R-:W1:Y:S02]  /*1590*/  USETMAXREG.TRY_ALLOC.CTAPOOL UP0, 0xe8 ;  /* 0x000000e8000079c8 */ /* 0x000e640008000600 */
[----:B-1----:R-:W-:-:S13]  /*15a0*/  PLOP3.LUT P0, PT, PT, PT, UP0, 0x80, 0x0 ;  /* 0x000000000000781c */ /* 0x002fda0003f0f008 */
[----:B------:R-:W-:Y:S05]  /*15b0*/  @!P0 BRA `(.L_x_19) ;  /* 0xfffffffc00f08947 */ /* 0x000fea000383ffff */
[----:B------:R-:W-:-:S13]  /*15c0*/  LOP3.LUT P0, RZ, R8, 0xff, RZ, 0xc0, !PT ;  /* 0x000000ff08ff7812 */ /* 0x000fda000780c0ff */
[----:B------:R-:W-:Y:S05]  /*15d0*/  @!P0 EXIT ;  /* 0x000000000000894d */ /* 0x000fea0003800000 */
[----:B------:R-:W1:Y:S01]  /*15e0*/  S2UR UR4, SR_CgaCtaId ;  /* 0x00000000000479c3 */ /* 0x000e620000008800 */
[----:B------:R-:W-:Y:S01]  /*15f0*/  VIADD R14, R14, 0xffffffff ;  /* 0xffffffff0e0e7836 */ /* 0x000fe20000000000 */
[CC--:B------:R-:W-:Y:S01]  /*1600*/  LEA.HI R4, R0.reuse, R3.reuse, RZ, 0x2 ;  /* 0x0000000300047211 */ /* 0x0c0fe200078f10ff */
[----:B------:R-:W-:Y:S01]  /*1610*/  UMOV UR41, 0x400 ;  /* 0x0000040000297882 */ /* 0x000fe20000000000 */
[----:B------:R-:W-:Y:S01]  /*1620*/  LEA.HI R0, R0, R3, RZ, 0x5 ;  /* 0x0000000300007211 */ /* 0x000fe200078f28ff */
[----:B------:R-:W-:Y:S01]  /*1630*/  UISETP.LT.AND UP0, UPT, UR40, 0x1, UPT ;  /* 0x000000012800788c */ /* 0x000fe2000bf01270 */
[----:B------:R-:W-:Y:S01]  /*1640*/  R2UR UR42, R14 ;  /* 0x000000000e2a72ca */ /* 0x000fe200000e0000 */
[----:B------:R-:W-:Y:S01]  /*1650*/  ULDC UR6, c[0x0][0x284] ;  /* 0x0000a10000067ab9 */ /* 0x000fe20000000800 */
[--C-:B------:R-:W-:Y:S01]  /*1660*/  SHF.R.S32.HI R60, RZ, 0x2, R4.reuse ;  /* 0x00000002ff3c7819 */ /* 0x100fe20000011404 */
[----:B------:R-:W-:Y:S01]  /*1670*/  USEL UR43, UR40, 0x1, UP0 ;  /* 0x00000001282b7887 */ /* 0x000fe20008000000 */
[----:B------:R-:W-:Y:S01]  /*1680*/  SHF.R.S32.HI R5, RZ, 0x1f, R4 ;  /* 0x0000001fff057819 */ /* 0x000fe20000011404 */
[----:B------:R-:W-:Y:S01]  /*1690*/  USHF.L.U32 UR46, UR40, 0x1, URZ ;  /* 0x00000001282e7899 */ /* 0x000fe2000800063f */
[----:B------:R-:W-:Y:S01]  /*16a0*/  LOP3.LUT R62, R4, 0xfffffffc, RZ, 0xc0, !PT ;  /* 0xfffffffc043e7812 */ /* 0x000fe200078ec0ff */
[----:B------:R-:W-:Y:S01]  /*16b0*/  UIADD3 UR43, -UR43, UR40, URZ ;  /* 0x000000282b2b7290 */ /* 0x000fe2000fffe13f */
[----:B------:R-:W-:-:S02]  /*16c0*/  LEA.HI R5, R5, R60, RZ, 0x3 ;  /* 0x0000003c05057211 */ /* 0x000fc400078f18ff */
[----:B------:R-:W-:Y:S01]  /*16d0*/  ISETP.NE.AND P0, PT, R14, RZ, PT ;  /* 0x000000ff0e00720c */ /* 0x000fe20003f05270 */
[----:B------:R-:W-:Y:S01]  /*16e0*/  IMAD.IADD R62, R3, 0x1, -R62 ;  /* 0x00000001033e7824 */ /* 0x000fe200078e0a3e */
[----:B------:R-:W-:Y:S01]  /*16f0*/  LOP3.LUT R5, R5, 0xfffffff8, RZ, 0xc0, !PT ;  /* 0xfffffff805057812 */ /* 0x000fe200078ec0ff */
[----:B------:R-:W-:Y:S01]  /*1700*/  USHF.L.U32 UR42, UR42, 0x3, URZ ;  /* 0x000000032a2a7899 */ /* 0x000fe2000800063f */
[----:B------:R-:W-:Y:S02]  /*1710*/  LOP3.LUT R72, R16, 0x1, RZ, 0xfc, !PT ;  /* 0x0000000110487812 */ /* 0x000fe400078efcff */
[----:B------:R-:W-:Y:S01]  /*1720*/  SEL R73, RZ, 0x1, P0 ;  /* 0x00000001ff497807 */ /* 0x000fe20000000000 */
[----:B------:R-:W-:Y:S01]  /*1730*/  IMAD.IADD R60, R60, 0x1, -R5 ;  /* 0x000000013c3c7824 */ /* 0x000fe200078e0a05 */
[----:B-1----:R-:W-:Y:S01]  /*1740*/  ULEA UR41, UR4, UR41, 0x18 ;  /* 0x0000002904297291 */ /* 0x002fe2000f8ec03f */
[----:B------:R-:W-:Y:S01]  /*1750*/  SHF.R.S32.HI R5, RZ, 0x5, R0 ;  /* 0x00000005ff057819 */ /* 0x000fe20000011400 */
[----:B------:R-:W-:-:S02]  /*1760*/  IMAD.U32 R64, RZ, RZ, UR42 ;  /* 0x0000002aff407e24 */ /* 0x000fc4000f8e00ff */
[----:B------:R-:W-:Y:S01]  /*1770*/  UIADD3 UR47, UR41, 0xf0, URZ ;  /* 0x000000f0292f7890 */ /* 0x000fe2000fffe03f */
[--C-:B------:R-:W-:Y:S01]  /*1780*/  SHF.R.S32.HI R61, RZ, 0x1f, R60.reuse ;  /* 0x0000001fff3d7819 */ /* 0x100fe2000001143c */
[----:B------:R-:W-:Y:S01]  /*1790*/  UIADD3 UR4, UR41, 0x200, URZ ;  /* 0x0000020029047890 */ /* 0x000fe2000fffe03f */
[C-C-:B------:R-:W-:Y:S01]  /*17a0*/  IMAD R67, R5.reuse, -0x10, -R60.reuse ;  /* 0xfffffff005437824 */ /* 0x140fe200078e0a3c */
[----:B------:R-:W-:Y:S01]  /*17b0*/  UIADD3 UR5, UR41, 0x1c200, URZ ;  /* 0x0001c20029057890 */ /* 0x000fe2000fffe03f */
[C---:B------:R-:W-:Y:S01]  /*17c0*/  LOP3.LUT R66, R64.reuse, 0x8, RZ, 0xc0, !PT ;  /* 0x0000000840427812 */ /* 0x040fe200078ec0ff */
[----:B------:R-:W-:Y:S01]  /*17d0*/  USHF.R.U32.HI UR4, URZ, 0x4, UR4 ;  /* 0x000000043f047899 */ /* 0x000fe20008011604 */
[----:B------:R-:W-:Y:S01]  /*17e0*/  IMAD.U32 R63, RZ, RZ, UR47 ;  /* 0x0000002fff3f7e24 */ /* 0x000fe2000f8e00ff */
[----:B------:R-:W-:Y:S01]  /*17f0*/  USHF.R.U32.HI UR5, URZ, 0x4, UR5 ;  /* 0x000000043f057899 */ /* 0x000fe20008011605 */
[----:B------:R-:W-:Y:S01]  /*1800*/  IMAD.WIDE R60, R5, 0x10, R60 ;  /* 0x00000010053c7825 */ /* 0x000fe200078e023c */
[----:B------:R-:W-:Y:S01]  /*1810*/  ULOP3.LUT UR4, UR4, 0x3fff, URZ, 0xc0, !UPT ;  /* 0x00003fff04047892 */ /* 0x000fe2000f8ec03f */
[----:B------:R-:W-:Y:S01]  /*1820*/  LOP3.LUT R64, R64, 0x8, RZ, 0xc, !PT ;  /* 0x0000000840407812 */ /* 0x000fe200078e0cff */
[----:B------:R-:W-:Y:S01]  /*1830*/  ULOP3.LUT UR5, UR5, 0x3fff, URZ, 0xc0, !UPT ;  /* 0x00003fff05057892 */ /* 0x000fe2000f8ec03f */
[----:B------:R-:W-:Y:S01]  /*1840*/  VIADD R65, R63, UR42 ;  /* 0x0000002a3f417c36 */ /* 0x000fe20008000000 */
[----:B------:R-:W-:Y:S01]  /*1850*/  LOP3.LUT R66, R66, 0x18, RZ, 0x3c, !PT ;  /* 0x0000001842427812 */ /* 0x000fe200078e3cff */
[----:B------:R-:W-:Y:S01]  /*1860*/  VIADD R67, R67, UR6 ;  /* 0x0000000643437c36 */ /* 0x000fe20008000000 */
[----:B------:R-:W-:-:S02]  /*1870*/  ULOP3.LUT UR44, UR4, 0x10000, URZ, 0xfc, !UPT ;  /* 0x00010000042c7892 */ /* 0x000fc4000f8efc3f */
[----:B------:R-:W-:-:S12]  /*1880*/  ULOP3.LUT UR45, UR5, 0x10000, URZ, 0xfc, !UPT ;  /* 0x00010000052d7892 */ /* 0x000fd8000f8efc3f */
.L_x_105:
[----:B------:R-:W-:Y:S01]  /*1890*/  SHF.L.U32 R0, R73, 0x1f, RZ ;  /* 0x0000001f49007819 */ /* 0x000fe200000006ff */
[----:B------:R-:W-:Y:S02]  /*18a0*/  ULDC UR4, c[0x0][0x28c] ;  /* 0x0000a30000047ab9 */ /* 0x000fe40000000800 */
[----:B------:R-:W-:Y:S01]  /*18b0*/  ISETP.LT.AND P1, PT, RZ, UR4, PT ;  /* 0x00000004ff007c0c */ /* 0x000fe2000bf21270 */
[----:B-1----:R-:W1:Y:S02]  /*18c0*/  SYNCS.PHASECHK.TRANS64.TRYWAIT P0, [R63+UR42], R0 ;  /* 0x000000003f0075a7 */ /* 0x002e64000800016a */
[----:B-1-34-:R-:W-:Y:S10]  /*18d0*/  @!P0 BRA `(.L_x_20) ;  /* 0x0000004c000c8947 */ /* 0x01aff40003800000 */
.L_x_137:
[----:B------:R-:W-:Y:S05]  /*18e0*/  @P1 BRA `(.L_x_21) ;  /* 0x0000000000401947 */ /* 0x000fea0003800000 */
[----:B-1----:R-:W-:Y:S01]  /*18f0*/  MOV R0, 0x0 ;  /* 0x0000000000007802 */ /* 0x002fe20000000f00 */
[----:B------:R-:W-:Y:S01]  /*1900*/  ULDC.64 UR4, c[0x4][0x68] ;  /* 0x01001a0000047ab9 */ /* 0x000fe20000000a00 */
[----:B------:R-:W-:Y:S01]  /*1910*/  ULDC.64 UR6, c[0x4][0x8] ;  /* 0x0100020000067ab9 */ /* 0x000fe20000000a00 */
[----:B------:R-:W-:Y:S01]  /*1920*/  IMAD.U32 R4, RZ, RZ, UR4 ;  /* 0x00000004ff047e24 */ /* 0x000fe2000f8e00ff */
[----:B------:R1:W2:Y:S01]  /*1930*/  LDC.64 R14, c[0x4][R0] ;  /* 0x01000000000e7b82 */ /* 0x0002a20000000a00 */
[----:B------:R-:W-:Y:S01]  /*1940*/  IMAD.U32 R5, RZ, RZ, UR5 ;  /* 0x00000005ff057e24 */ /* 0x000fe2000f8e00ff */
[----:B------:R-:W-:Y:S01]  /*1950*/  ULDC.64 UR4, c[0x4][0x70] ;  /* 0x01001c0000047ab9 */ /* 0x000fe20000000a00 */
[----:B------:R-:W-:Y:S02]  /*1960*/  IMAD.U32 R10, RZ, RZ, UR6 ;  /* 0x00000006ff0a7e24 */ /* 0x000fe4000f8e00ff */
[----:B------:R-:W-:Y:S02]  /*1970*/  IMAD.U32 R6, RZ, RZ, UR4 ;  /* 0x00000004ff067e24 */ /* 0x000fe4000f8e00ff */
[----:B------:R-:W-:-:S02]  /*1980*/  IMAD.U32 R7, RZ, RZ, UR5 ;  /* 0x00000005ff077e24 */ /* 0x000fc4000f8e00ff */
[----:B------:R-:W-:Y:S02]  /*1990*/  IMAD.U32 R11, RZ, RZ, UR7 ;  /* 0x00000007ff0b7e24 */ /* 0x000fe4000f8e00ff */
[----:B------:R-:W-:Y:S02]  /*19a0*/  IMAD.MOV.U32 R8, RZ, RZ, 0x1e1 ;  /* 0x000001e1ff087424 */ /* 0x000fe400078e00ff */
[----:B0-----:R-:W-:Y:S02]  /*19b0*/  IMAD.MOV.U32 R12, RZ, RZ, 0x1 ;  /* 0x00000001ff0c7424 */ /* 0x001fe400078e00ff */
[----:B-1----:R-:W-:-:S07]  /*19c0*/  IMAD.MOV.U32 R13, RZ, RZ, RZ ;  /* 0x000000ffff0d7224 */ /* 0x002fce00078e00ff */
[----:B------:R-:W-:-:S07]  /*19d0*/  LEPC R20, `(.L_x_21) ;  /* 0x000000001014794e */ /* 0x000fce0000000000 */
[----:B--2--5:R-:W-:Y:S05]  /*19e0*/  CALL.ABS.NOINC R14 ;  /* 0x000000000e007343 */ /* 0x024fea0003c00000 */
.L_x_21:
[----:B------:R-:W-:-:S13]  /*19f0*/  ISETP.NE.AND P0, PT, R72, 0x3, PT ;  /* 0x000000034800780c */ /* 0x000fda0003f05270 */
[----:B------:R-:W-:Y:S05]  /*1a00*/  @!P0 BRA `(.L_x_22) ;  /* 0x0000000000048947 */ /* 0x000fea0003800000 */
[----:B------:R-:W-:Y:S01]  /*1a10*/  BPT.TRAP 0x1 ;  /* 0x000000040000795c */ /* 0x000fe20000300000 */
.L_x_22:
[----:B------:R-:W-:Y:S02]  /*1a20*/  IMAD.U32 R3, RZ, RZ, UR38 ;  /* 0x00000026ff037e24 */ /* 0x000fe4000f8e00ff */
[----:B-1----:R-:W-:-:S03]  /*1a30*/  IMAD.U32 R0, RZ, RZ, UR39 ;  /* 0x00000027ff007e24 */ /* 0x002fc6000f8e00ff */
[----:B------:R-:W-:Y:S02]  /*1a40*/  LEA R3, R3, UR41, 0x3 ;  /* 0x0000002903037c11 */ /* 0x000fe4000f8e18ff */
[----:B------:R-:W-:-:S04]  /*1a50*/  SHF.L.U32 R0, R0, 0x1f, RZ ;  /* 0x0000001f00007819 */ /* 0x000fc800000006ff */
[----:B------:R1:W2:Y:S01]  /*1a60*/  SYNCS.PHASECHK.TRANS64.TRYWAIT P1, [R3+URZ], R0 ;  /* 0x00000000030075a7 */ /* 0x0002a2000802017f */
[----:B------:R-:W-:Y:S05]  /*1a70*/  @!P0 BRA `(.L_x_23) ;  /* 0x0000000000048947 */ /* 0x000fea0003800000 */
[----:B------:R-:W-:Y:S01]  /*1a80*/  BPT.TRAP 0x1 ;  /* 0x000000040000795c */ /* 0x000fe20000300000 */
.L_x_23:
[----:B--2---:R-:W-:Y:S05]  /*1a90*/  @P1 BRA `(.L_x_24) ;  /* 0x0000000000081947 */ /* 0x004fea0003800000 */
[----:B------:R-:W2:Y:S02]  /*1aa0*/  SYNCS.PHASECHK.TRANS64.TRYWAIT P1, [R3+URZ], R0 ;  /* 0x00000000030075a7 */ /* 0x000ea4000802017f */
[----:B--2---:R-:W-:Y:S05]  /*1ab0*/  @!P1 BRA `(.L_x_25) ;  /* 0x0000004800a89947 */ /* 0x004fea0003800000 */
.L_x_24:
[----:B------:R-:W-:Y:S05]  /*1ac0*/  WARPSYNC.ALL ;  /* 0x0000000000007948 */ /* 0x000fea0003800000 */
[----:B------:R-:W-:Y:S01]  /*1ad0*/  ULEA UR8, UR38, UR44, 0x9 ;  /* 0x0000002c26087291 */ /* 0x000fe2000f8e483f */
[----:B------:R-:W-:Y:S01]  /*1ae0*/  WARPGROUP.ARRIVE ;  /* 0x00000000000079c5 */ /* 0x000fe20000000000 */
[----:B------:R-:W-:Y:S01]  /*1af0*/  ULEA UR9, UR38, UR45, 0x9 ;  /* 0x0000002d26097291 */ /* 0x000fe2000f8e483f */
[----:B-12---:R-:W-:Y:S01]  /*1b00*/  IMAD.U32 R0, RZ, RZ, UR43 ;  /* 0x0000002bff007e24 */ /* 0x006fe2000f8e00ff */
[----:B------:R-:W-:Y:S01]  /*1b10*/  UMOV UR5, 0x40000040 ;  /* 0x4000004000057882 */ /* 0x000fe20000000000 */
[----:B------:R-:W-:-:S02]  /*1b20*/  UMOV UR7, 0x40000040 ;  /* 0x4000004000077882 */ /* 0x000fc40000000000 */
[----:B------:R-:W-:Y:S01]  /*1b30*/  UMOV UR4, UR8 ;  /* 0x0000000800047c82 */ /* 0x000fe20008000000 */
[----:B------:R-:W-:Y:S01]  /*1b40*/  ISETP.GE.AND P1, PT, R0, 0x1, PT ;  /* 0x000000010000780c */ /* 0x000fe20003f26270 */
[----:B------:R-:W-:Y:S02]  /*1b50*/  UMOV UR6, UR9 ;  /* 0x0000000900067c82 */ /* 0x000fe40008000000 */
[----:B------:R-:W-:Y:S01]  /*1b60*/  HGMMA.64x64x16.F32 R24, gdesc[UR4], RZ, !UPT, gsb0 ;  /* 0x00e00000041879f0 */ /* 0x000fe2000c0008ff */
[----:B------:R-:W-:Y:S02]  /*1b70*/  UIADD3 UR4, UR8, 0x2, URZ ;  /* 0x0000000208047890 */ /* 0x000fe4000fffe03f */
[----:B------:R-:W-:Y:S01]  /*1b80*/  UIADD3 UR6, UR9, 0x2, URZ ;  /* 0x0000000209067890 */ /* 0x000fe2000fffe03f */
[----:B------:R-:W-:Y:S01]  /*1b90*/  UMOV UR5, 0x40000040 ;  /* 0x4000004000057882 */ /* 0x000fe20000000000 */
[----:B------:R-:W-:Y:S01]  /*1ba0*/  UMOV UR7, 0x40000040 ;  /* 0x4000004000077882 */ /* 0x000fe20000000000 */
[----:B------:R-:W-:-:S02]  /*1bb0*/  WARPGROUP.DEPBAR.LE gsb0, 0x0 ;  /* 0x00008000000079c5 */ /* 0x000fc40000010000 */
[----:B------:R-:W-:-:S06]  /*1bc0*/  WARPGROUP.ARRIVE ;  /* 0x00000000000079c5 */ /* 0x000fcc0000000000 */
[----:B------:R-:W-:Y:S01]  /*1bd0*/  HGMMA.64x64x16.F32 R24, gdesc[UR4], R24, gsb0 ;  /* 0x00e00000041879f0 */ /* 0x000fe20008000818 */
[----:B------:R-:W-:Y:S02]  /*1be0*/  UIADD3 UR4, UR8, 0x4, URZ ;  /* 0x0000000408047890 */ /* 0x000fe4000fffe03f */
[----:B------:R-:W-:Y:S01]  /*1bf0*/  UIADD3 UR6, UR9, 0x4, URZ ;  /* 0x0000000409067890 */ /* 0x000fe2000fffe03f */
[----:B------:R-:W-:Y:S01]  /*1c00*/  UMOV UR5, 0x40000040 ;  /* 0x4000004000057882 */ /* 0x000fe20000000000 */
[----:B------:R-:W-:Y:S01]  /*1c10*/  UMOV UR7, 0x40000040 ;  /* 0x4000004000077882 */ /* 0x000fe20000000000 */
[----:B------:R-:W-:Y:S02]  /*1c20*/  WARPGROUP.DEPBAR.LE gsb0, 0x0 ;  /* 0x00008000000079c5 */ /* 0x000fe40000010000 */
        /* <DEDUP_REMOVED lines=8> */
[----:B------:R-:W-:Y:S03]  /*1cb0*/  HGMMA.64x64x16.F32 R24, gdesc[UR4], R24, gsb0 ;  /* 0x00e00000041879f0 */ /* 0x000fe60008000818 */
[----:B------:R-:W-:Y:S02]  /*1cc0*/  WARPGROUP.DEPBAR.LE gsb0, 0x0 ;  /* 0x00008000000079c5 */ /* 0x000fe40000010000 */
[----:B------:R-:W-:Y:S05]  /*1cd0*/  @!P1 BRA `(.L_x_26) ;  /* 0x0000000400149947 */ /* 0x000fea0003800000 */
[----:B------:R-:W-:Y:S01]  /*1ce0*/  UIADD3 UR4, UR38, 0x1, URZ ;  /* 0x0000000126047890 */ /* 0x000fe2000fffe03f */
[----:B------:R-:W-:Y:S02]  /*1cf0*/  IMAD.U32 R0, RZ, RZ, UR43 ;  /* 0x0000002bff007e24 */ /* 0x000fe4000f8e00ff */
[----:B------:R-:W-:Y:S01]  /*1d00*/  IMAD.U32 R3, RZ, RZ, UR38 ;  /* 0x00000026ff037e24 */ /* 0x000fe2000f8e00ff */
[----:B------:R-:W-:-:S04]  /*1d10*/  UISETP.NE.AND UP0, UPT, UR4, 0xe, UPT ;  /* 0x0000000e0400788c */ /* 0x000fc8000bf05270 */
[----:B------:R-:W-:Y:S02]  /*1d20*/  USEL UR5, URZ, 0x1, UP0 ;  /* 0x000000013f057887 */ /* 0x000fe40008000000 */
[----:B------:R-:W-:Y:S02]  /*1d30*/  USEL UR8, UR4, URZ, UP0 ;  /* 0x0000003f04087287 */ /* 0x000fe40008000000 */
[----:B------:R-:W-:-:S06]  /*1d40*/  ULOP3.LUT UR5, UR39, UR5, URZ, 0x3c, !UPT ;  /* 0x0000000527057292 */ /* 0x000fcc000f8e3c3f */
[----:B------:R-:W-:-:S07]  /*1d50*/  IMAD.U32 R6, RZ, RZ, UR5 ;  /* 0x00000005ff067e24 */ /* 0x000fce000f8e00ff */
.L_x_33:
[----:B------:R-:W-:Y:S05]  /*1d60*/  @!P0 BRA `(.L_x_27) ;  /* 0x0000000000048947 */ /* 0x000fea0003800000 */
[----:B------:R-:W-:Y:S01]  /*1d70*/  BPT.TRAP 0x1 ;  /* 0x000000040000795c */ /* 0x000fe20000300000 */
.L_x_27:
[----:B------:R-:W-:Y:S01]  /*1d80*/  ULEA UR4, UR8, UR41, 0x3 ;  /* 0x0000002908047291 */ /* 0x000fe2000f8e183f */
[----:B------:R-:W-:-:S08]  /*1d90*/  SHF.L.U32 R4, R6, 0x1f, RZ ;  /* 0x0000001f06047819 */ /* 0x000fd000000006ff */
[----:B------:R1:W2:Y:S01]  /*1da0*/  SYNCS.PHASECHK.TRANS64.TRYWAIT P1, [UR4], R4 ;  /* 0x00000004ff0075a7 */ /* 0x0002a20008020144 */
[----:B------:R-:W-:Y:S05]  /*1db0*/  @!P0 BRA `(.L_x_28) ;  /* 0x0000000000048947 */ /* 0x000fea0003800000 */
[----:B------:R-:W-:Y:S01]  /*1dc0*/  BPT.TRAP 0x1 ;  /* 0x000000040000795c */ /* 0x000fe20000300000 */
.L_x_28:
[----:B--2---:R-:W-:Y:S05]  /*1dd0*/  @P1 BRA `(.L_x_29) ;  /* 0x0000000000081947 */ /* 0x004fea0003800000 */
[----:B------:R-:W2:Y:S02]  /*1de0*/  SYNCS.PHASECHK.TRANS64.TRYWAIT P1, [UR4], R4 ;  /* 0x00000004ff0075a7 */ /* 0x000ea40008020144 */
[----:B--2---:R-:W-:Y:S05]  /*1df0*/  @!P1 BRA `(.L_x_30) ;  /* 0x0000004400ec9947 */ /* 0x004fea0003800000 */
.L_x_29:
[----:B------:R-:W-:Y:S01]  /*1e00*/  ULEA UR9, UR8, UR44, 0x9 ;  /* 0x0000002c08097291 */ /* 0x000fe2000f8e483f */
[----:B------:R-:W-:Y:S01]  /*1e10*/  WARPGROUP.ARRIVE ;  /* 0x00000000000079c5 */ /* 0x000fe20000000000 */
[----:B------:R-:W-:Y:S01]  /*1e20*/  ULEA UR10, UR8, UR45, 0x9 ;  /* 0x0000002d080a7291 */ /* 0x000fe2000f8e483f */
[----:B------:R-:W-:Y:S01]  /*1e30*/  UMOV UR5, 0x40000040 ;  /* 0x4000004000057882 */ /* 0x000fe20000000000 */
[----:B------:R-:W-:-:S03]  /*1e40*/  UMOV UR7, 0x40000040 ;  /* 0x4000004000077882 */ /* 0x000fc60000000000 */
[----:B------:R-:W-:Y:S02]  /*1e50*/  UMOV UR4, UR9 ;  /* 0x0000000900047c82 */ /* 0x000fe40008000000 */
[----:B------:R-:W-:Y:S02]  /*1e60*/  UMOV UR6, UR10 ;  /* 0x0000000a00067c82 */ /* 0x000fe40008000000 */
[----:B------:R-:W-:Y:S01]  /*1e70*/  HGMMA.64x64x16.F32 R24, gdesc[UR4], R24, gsb0 ;  /* 0x00e00000041879f0 */ /* 0x000fe20008000818 */
        /* <DEDUP_REMOVED lines=23> */
[----:B------:R-:W-:Y:S01]  /*1ff0*/  BPT.TRAP 0x1 ;  /* 0x000000040000795c */ /* 0x000fe20000300000 */
.L_x_31:
[----:B------:R-:W-:-:S13]  /*2000*/  ISETP.NE.AND P1, PT, R57, RZ, PT ;  /* 0x000000ff3900720c */ /* 0x000fda0003f25270 */
[----:B-12---:R-:W-:-:S05]  /*2010*/  @P1 LEA R4, R3, UR41, 0x3 ;  /* 0x0000002903041c11 */ /* 0x006fca000f8e18ff */
[----:B------:R-:W-:-:S05]  /*2020*/  @P1 VIADD R5, R4, 0x70 ;  /* 0x0000007004051836 */ /* 0x000fca0000000000 */
[----:B------:R-:W-:-:S04]  /*2030*/  @P1 PRMT R5, R56, 0x654, R5 ;  /* 0x0000065438051816 */ /* 0x000fc80000000005 */
[----:B------:R1:W-:Y:S01]  /*2040*/  @P1 SYNCS.ARRIVE.TRANS64.RED.A1T0 RZ, [R5+URZ], RZ ;  /* 0x000000ff05ff19a7 */ /* 0x0003e2000810043f */
[----:B------:R-:W-:-:S13]  /*2050*/  ISETP.GT.U32.AND P1, PT, R16, 0x1, PT ;  /* 0x000000011000780c */ /* 0x000fda0003f24070 */
[----:B-1----:R-:W-:Y:S05]  /*2060*/  @P1 BRA `(.L_x_32) ;  /* 0x0000000000041947 */ /* 0x002fea0003800000 */
[----:B------:R-:W-:Y:S01]  /*2070*/  BPT.TRAP 0x1 ;  /* 0x000000040000795c */ /* 0x000fe20000300000 */
.L_x_32:
[----:B------:R-:W-:Y:S01]  /*2080*/  UIADD3 UR8, UR8, 0x1, URZ ;  /* 0x0000000108087890 */ /* 0x000fe2000fffe03f */
[C---:B------:R-:W-:Y:S01]  /*2090*/  ISETP.GT.AND P2, PT, R0.reuse, 0x1, PT ;  /* 0x000000010000780c */ /* 0x040fe20003f44270 */
[----:B------:R-:W-:Y:S02]  /*20a0*/  VIADD R3, R3, 0x1 ;  /* 0x0000000103037836 */ /* 0x000fe40000000000 */
[----:B------:R-:W-:Y:S01]  /*20b0*/  UISETP.NE.AND UP0, UPT, UR8, 0xe, UPT ;  /* 0x0000000e0800788c */ /* 0x000fe2000bf05270 */
[----:B------:R-:W-:Y:S02]  /*20c0*/  VIADD R0, R0, 0xffffffff ;  /* 0xffffffff00007836 */ /* 0x000fe40000000000 */
[C---:B------:R-:W-:Y:S01]  /*20d0*/  ISETP.NE.AND P1, PT, R3.reuse, 0xe, PT ;  /* 0x0000000e0300780c */ /* 0x040fe20003f25270 */
[----:B------:R-:W-:Y:S02]  /*20e0*/  USEL UR4, URZ, 0x1, UP0 ;  /* 0x000000013f047887 */ /* 0x000fe40008000000 */
[----:B------:R-:W-:Y:S01]  /*20f0*/  USEL UR8, UR8, URZ, UP0 ;  /* 0x0000003f08087287 */ /* 0x000fe20008000000 */
[----:B------:R-:W-:-:S03]  /*2100*/  SEL R3, R3, RZ, P1 ;  /* 0x000000ff03037207 */ /* 0x000fc60000800000 */
[----:B------:R-:W-:Y:S01]  /*2110*/  LOP3.LUT R6, R6, UR4, RZ, 0x3c, !PT ;  /* 0x0000000406067c12 */ /* 0x000fe2000f8e3cff */
[----:B------:R-:W-:Y:S07]  /*2120*/  @P2 BRA `(.L_x_33) ;  /* 0xfffffffc000c2947 */ /* 0x000fee000383ffff */
.L_x_26:
[----:B------:R-:W1:Y:S01]  /*2130*/  LDC R0, c[0x0][0x28c] ;  /* 0x0000a300ff007b82 */ /* 0x000e620000000800 */
[----:B------:R2:W-:Y:S01]  /*2140*/  SYNCS.ARRIVE.TRANS64.A1T0 RZ, [R64+UR47], RZ ;  /* 0x000000ff40ff79a7 */ /* 0x0005e2000810002f */
[----:B-1----:R-:W-:-:S13]  /*2150*/  ISETP.GE.AND P1, PT, R0, 0x1, PT ;  /* 0x000000010000780c */ /* 0x002fda0003f26270 */
[----:B--2---:R-:W-:Y:S05]  /*2160*/  @!P1 BRA `(.L_x_34) ;  /* 0x00000000004c9947 */ /* 0x004fea0003800000 */
[----:B------:R-:W-:Y:S05]  /*2170*/  @!P0 BRA `(.L_x_35) ;  /* 0x0000000000048947 */ /* 0x000fea0003800000 */
[----:B------:R-:W-:Y:S01]  /*2180*/  BPT.TRAP 0x1 ;  /* 0x000000040000795c */ /* 0x000fe20000300000 */
.L_x_35:
[----:B------:R-:W-:Y:S01]  /*2190*/  ISETP.NE.AND P0, PT, R57, RZ, PT ;  /* 0x000000ff3900720c */ /* 0x000fe20003f05270 */
[----:B------:R-:W-:Y:S01]  /*21a0*/  BSSY B0, `(.L_x_36) ;  /* 0x000000d000007945 */ /* 0x000fe20003800000 */
[----:B------:R-:W-:-:S11]  /*21b0*/  ISETP.GT.U32.AND P1, PT, R16, 0x1, PT ;  /* 0x000000011000780c */ /* 0x000fd60003f24070 */
[----:B------:R-:W-:Y:S05]  /*21c0*/  @!P0 BRA `(.L_x_37) ;  /* 0x0000000000288947 */ /* 0x000fea0003800000 */
[----:B------:R-:W-:-:S04]  /*21d0*/  UIADD3 UR6, UR43, UR38, URZ ;  /* 0x000000262b067290 */ /* 0x000fc8000fffe03f */
[----:B------:R-:W-:-:S04]  /*21e0*/  USHF.R.U32.HI UR4, URZ, 0x1, UR6 ;  /* 0x000000013f047899 */ /* 0x000fc80008011606 */
[----:B------:R-:W-:-:S04]  /*21f0*/  UIMAD.WIDE.U32 UR4, UR4, -0x6db6db6d, URZ ;  /* 0x92492493040478a5 */ /* 0x000fc8000f8e003f */
[----:B------:R-:W-:-:S04]  /*2200*/  USHF.R.U32.HI UR4, URZ, 0x2, UR5 ;  /* 0x000000023f047899 */ /* 0x000fc80008011605 */
[----:B------:R-:W-:-:S04]  /*2210*/  UIMAD UR6, UR4, -0xe, UR6 ;  /* 0xfffffff2040678a4 */ /* 0x000fc8000f8e0206 */
[----:B------:R-:W-:-:S04]  /*2220*/  ULEA UR6, UR6, UR41, 0x3 ;  /* 0x0000002906067291 */ /* 0x000fc8000f8e183f */
[----:B------:R-:W-:-:S06]  /*2230*/  UIADD3 UR6, UR6, 0x70, URZ ;  /* 0x0000007006067890 */ /* 0x000fcc000fffe03f */
[----:B------:R-:W-:-:S05]  /*2240*/  IMAD.U32 R3, RZ, RZ, UR6 ;  /* 0x00000006ff037e24 */ /* 0x000fca000f8e00ff */
[----:B------:R-:W-:-:S04]  /*2250*/  PRMT R0, R56, 0x654, R3 ;  /* 0x0000065438007816 */ /* 0x000fc80000000003 */
[----:B------:R1:W-:Y:S03]  /*2260*/  SYNCS.ARRIVE.TRANS64.RED.A1T0 RZ, [R0+URZ], RZ ;  /* 0x000000ff00ff79a7 */ /* 0x0003e6000810043f */
.L_x_37:
[----:B------:R-:W-:Y:S05]  /*2270*/  BSYNC B0 ;  /* 0x0000000000007941 */ /* 0x000fea0003800000 */
.L_x_36:
[----:B------:R-:W-:Y:S05]  /*2280*/  @P1 BRA `(.L_x_34) ;  /* 0x0000000000041947 */ /* 0x000fea0003800000 */
[----:B------:R-:W-:Y:S01]  /*2290*/  BPT.TRAP 0x1 ;  /* 0x000000040000795c */ /* 0x000fe20000300000 */
.L_x_34:
[----:B-1----:R-:W-:Y:S01]  /*22a0*/  SHF.L.U32 R0, R73, 0x1f, RZ ;  /* 0x0000001f49007819 */ /* 0x002fe200000006ff */
[----:B------:R-:W-:Y:S01]  /*22b0*/  UIADD3 UR38, UR46, UR38, URZ ;  /* 0x000000262e267290 */ /* 0x000fe2000fffe03f */
[----:B------:R-:W1:Y:S01]  /*22c0*/  LDC R7, c[0x0][0x288] ;  /* 0x0000a200ff077b82 */ /* 0x000e620000000800 */
[----:B------:R-:W-:Y:S01]  /*22d0*/  UISETP.GE.U32.AND UP1, UPT, UR46, 0xe, UPT ;  /* 0x0000000e2e00788c */ /* 0x000fe2000bf26070 */
[----:B------:R-:W-:Y:S01]  /*22e0*/  IMAD.SHL.U32 R8, R62, 0x2, RZ ;  /* 0x000000023e087824 */ /* 0x000fe200078e00ff */
[----:B------:R-:W-:Y:S02]  /*22f0*/  UISETP.GT.U32.AND UP0, UPT, UR38, 0xd, UPT ;  /* 0x0000000d2600788c */ /* 0x000fe4000bf04070 */
[----:B------:R-:W-:Y:S02]  /*2300*/  USHF.R.U32.HI UR4, URZ, 0x1, UR38 ;  /* 0x000000013f047899 */ /* 0x000fe40008011626 */
[----:B------:R-:W-:Y:S01]  /*2310*/  UISETP.LT.U32.AND UP0, UPT, UR46, 0xe, UP0 ;  /* 0x0000000e2e00788c */ /* 0x000fe20008701070 */
[----:B------:R-:W2:Y:S01]  /*2320*/  SYNCS.PHASECHK.TRANS64.TRYWAIT P0, [R63+UR42+0x10], R0 ;  /* 0x000010003f0075a7 */ /* 0x000ea2000800016a */
[----:B------:R-:W-:Y:S01]  /*2330*/  UIMAD.WIDE.U32 UR4, UR4, -0x6db6db6d, URZ ;  /* 0x92492493040478a5 */ /* 0x000fe2000f8e003f */
[----:B------:R-:W-:Y:S01]  /*2340*/  SHF.R.S32.HI R9, RZ, 0x1f, R8 ;  /* 0x0000001fff097819 */ /* 0x000fe20000011408 */
[----:B------:R-:W-:-:S02]  /*2350*/  USEL UR6, URZ, 0x1, !UP0 ;  /* 0x000000013f067887 */ /* 0x000fc4000c000000 */
[----:B------:R-:W-:Y:S02]  /*2360*/  USHF.R.U32.HI UR4, URZ, 0x2, UR5 ;  /* 0x000000023f047899 */ /* 0x000fe40008011605 */
[----:B------:R-:W-:Y:S02]  /*2370*/  ULOP3.LUT UR39, UR39, UR6, URZ, 0x3c, !UPT ;  /* 0x0000000627277292 */ /* 0x000fe4000f8e3c3f */
[----:B------:R-:W-:Y:S02]  /*2380*/  UIMAD UR38, UR4, -0xe, UR38 ;  /* 0xfffffff2042678a4 */ /* 0x000fe4000f8e0226 */
[----:B------:R-:W-:Y:S01]  /*2390*/  @UP1 ULOP3.LUT UR39, UR39, 0x1, UR4, 0x78, !UPT ;  /* 0x0000000127271892 */ /* 0x000fe2000f8e7804 */
[----:B-12---:R-:W-:Y:S11]  /*23a0*/  @!P0 BRA `(.L_x_38) ;  /* 0x0000004000988947 */ /* 0x006ff60003800000 */
.L_x_138:
[----:B-1----:R-:W-:Y:S01]  /*23b0*/  IMAD.SHL.U32 R0, R19, 0x40, RZ ;  /* 0x0000004013007824 */ /* 0x002fe200078e00ff */
[----:B------:R-:W-:Y:S01]  /*23c0*/  ULDC UR6, c[0x0][0x284] ;  /* 0x0000a10000067ab9 */ /* 0x000fe20000000800 */
[----:B------:R-:W-:Y:S01]  /*23d0*/  IMAD.SHL.U32 R14, R22, 0x40, RZ ;  /* 0x00000040160e7824 */ /* 0x000fe200078e00ff */
[----:B------:R-:W-:Y:S01]  /*23e0*/  SHF.R.S32.HI R11, RZ, 0x1f, R2 ;  /* 0x0000001fff0b7819 */ /* 0x000fe20000011402 */
[----:B------:R-:W-:Y:S01]  /*23f0*/  ULDC.64 UR4, c[0x0][0x5d0] ;  /* 0x0001740000047ab9 */ /* 0x000fe20000000a00 */
[----:B------:R-:W-:Y:S01]  /*2400*/  ISETP.GE.AND P0, PT, R0, UR6, PT ;  /* 0x0000000600007c0c */ /* 0x000fe2000bf06270 */
[----:B------:R-:W-:Y:S01]  /*2410*/  IMAD.WIDE.U32 R4, R2, UR4, R8 ;  /* 0x0000000402047c25 */ /* 0x000fe2000f8e0008 */
[----:B------:R-:W-:Y:S02]  /*2420*/  SHF.R.S32.HI R15, RZ, 0x1f, R14 ;  /* 0x0000001fff0f7819 */ /* 0x000fe4000001140e */
[C---:B------:R-:W-:Y:S01]  /*2430*/  ISETP.GE.OR P0, PT, R14.reuse, R7, P0 ;  /* 0x000000070e00720c */ /* 0x040fe20000706670 */
[----:B------:R-:W-:Y:S01]  /*2440*/  IMAD R3, R11, UR4, RZ ;  /* 0x000000040b037c24 */ /* 0x000fe2000f8e02ff */
[----:B------:R-:W-:-:S03]  /*2450*/  IADD3 R4, P1, R14, R4, RZ ;  /* 0x000000040e047210 */ /* 0x000fc60007f3e0ff */
[----:B------:R-:W-:-:S05]  /*2460*/  IMAD R3, R2, UR5, R3 ;  /* 0x0000000502037c24 */ /* 0x000fca000f8e0203 */
[----:B------:R-:W-:-:S03]  /*2470*/  IADD3.X R5, R15, R5, R3, P1, !PT ;  /* 0x000000050f057210 */ /* 0x000fc60000ffe403 */
[----:B------:R-:W-:Y:S05]  /*2480*/  @P0 BRA `(.L_x_39) ;  /* 0x0000002000b00947 */ /* 0x000fea0003800000 */
[----:B------:R-:W1:Y:S01]  /*2490*/  LDC.64 R76, c[0x0][0x5c8] ;  /* 0x00017200ff4c7b82 */ /* 0x000e620000000a00 */
[----:B-----5:R-:W-:Y:S01]  /*24a0*/  FSETP.NEU.AND P0, PT, R59, RZ, PT ;  /* 0x000000ff3b00720b */ /* 0x020fe20003f0d000 */
[----:B------:R-:W-:Y:S01]  /*24b0*/  IMAD R3, R62, -0x2, R7 ;  /* 0xfffffffe3e037824 */ /* 0x000fe200078e0207 */
[----:B------:R-:W-:Y:S01]  /*24c0*/  BSSY B0, `(.L_x_39) ;  /* 0x0000228000007945 */ /* 0x000fe20003800000 */
[----:B------:R-:W-:-:S04]  /*24d0*/  IMAD.WIDE R68, R19, 0x40, R60 ;  /* 0x0000004013447825 */ /* 0x000fc800078e023c */
[----:B------:R-:W-:Y:S02]  /*24e0*/  IMAD.IADD R3, R3, 0x1, -R14 ;  /* 0x0000000103037824 */ /* 0x000fe400078e0a0e */
[----:B------:R-:W-:-:S03]  /*24f0*/  IMAD.IADD R0, R67, 0x1, -R0 ;  /* 0x0000000143007824 */ /* 0x000fc600078e0a00 */
[----:B------:R-:W-:-:S04]  /*2500*/  ISETP.GT.AND P2, PT, R3, RZ, PT ;  /* 0x000000ff0300720c */ /* 0x000fc80003f44270 */
[----:B------:R-:W-:Y:S01]  /*2510*/  ISETP.GT.AND P1, PT, R0, RZ, P2 ;  /* 0x000000ff0000720c */ /* 0x000fe20001724270 */
[-C--:B-1----:R-:W-:Y:S02]  /*2520*/  IMAD R6, R69, R76.reuse, RZ ;  /* 0x0000004c45067224 */ /* 0x082fe400078e02ff */
[----:B------:R-:W-:-:S04]  /*2530*/  IMAD.WIDE.U32 R70, R68, R76, R4 ;  /* 0x0000004c44467225 */ /* 0x000fc800078e0004 */
[----:B------:R-:W-:-:S04]  /*2540*/  IMAD R5, R68, R77, R6 ;  /* 0x0000004d44057224 */ /* 0x000fc800078e0206 */
[----:B------:R-:W-:Y:S01]  /*2550*/  IMAD.IADD R7, R71, 0x1, R5 ;  /* 0x0000000147077824 */ /* 0x000fe200078e0205 */
[----:B------:R-:W-:Y:S06]  /*2560*/  @!P0 BRA `(.L_x_40) ;  /* 0x0000001400e48947 */ /* 0x000fec0003800000 */
[----:B------:R-:W1:Y:S01]  /*2570*/  LDC.64 R74, c[0x0][0x5b8] ;  /* 0x00016e00ff4a7b82 */ /* 0x000e620000000a00 */
[----:B------:R-:W-:-:S07]  /*2580*/  ULDC.64 UR4, c[0x0][0x5c0] ;  /* 0x0001700000047ab9 */ /* 0x000fce0000000a00 */
[----:B------:R-:W2:Y:S08]  /*2590*/  LDC.64 R78, c[0x0][0x5b0] ;  /* 0x00016c00ff4e7b82 */ /* 0x000eb00000000a00 */
[----:B------:R-:W0:Y:S01]  /*25a0*/  LDC.64 R80, c[0x0][0x5a8] ;  /* 0x00016a00ff507b82 */ /* 0x000e220000000a00 */
[-C--:B-1----:R-:W-:Y:S02]  /*25b0*/  IMAD R6, R11, R74.reuse, RZ ;  /* 0x0000004a0b067224 */ /* 0x082fe400078e02ff */
[----:B------:R-:W-:-:S04]  /*25c0*/  IMAD.WIDE.U32 R4, R2, R74, R8 ;  /* 0x0000004a02047225 */ /* 0x000fc800078e0008 */
[----:B------:R-:W-:Y:S01]  /*25d0*/  IMAD R71, R2, R75, R6 ;  /* 0x0000004b02477224 */ /* 0x000fe200078e0206 */
[----:B------:R-:W-:Y:S01]  /*25e0*/  IADD3 R10, P0, R14, R4, RZ ;  /* 0x000000040e0a7210 */ /* 0x000fe20007f1e0ff */
[----:B--2---:R-:W-:-:S03]  /*25f0*/  IMAD R4, R69, R78, RZ ;  /* 0x0000004e45047224 */ /* 0x004fc600078e02ff */
[----:B------:R-:W-:Y:S01]  /*2600*/  IADD3.X R11, R15, R5, R71, P0, !PT ;  /* 0x000000050f0b7210 */ /* 0x000fe200007fe447 */
[C---:B------:R-:W-:Y:S02]  /*2610*/  IMAD R75, R68.reuse, R79, R4 ;  /* 0x0000004f444b7224 */ /* 0x040fe400078e0204 */
[----:B------:R-:W-:-:S04]  /*2620*/  IMAD.WIDE.U32 R4, R68, R78, R10 ;  /* 0x0000004e44047225 */ /* 0x000fc800078e000a */
[----:B------:R-:W-:Y:S01]  /*2630*/  IMAD.IADD R5, R5, 0x1, R75 ;  /* 0x0000000105057824 */ /* 0x000fe200078e024b */
[----:B0-----:R-:W-:-:S04]  /*2640*/  LEA R12, P0, R4, R80, 0x1 ;  /* 0x00000050040c7211 */ /* 0x001fc800078008ff */
[----:B------:R-:W-:-:S05]  /*2650*/  LEA.HI.X R13, R4, R81, R5, 0x1, P0 ;  /* 0x00000051040d7211 */ /* 0x000fca00000f0c05 */
[----:B------:R-:W2:Y:S01]  /*2660*/  @P1 LDG.E.LTC128B.U16 R19, desc[UR36][R12.64] ;  /* 0x000000240c131981 */ /* 0x000ea2000c1e1520 */
[----:B------:R-:W-:Y:S01]  /*2670*/  IMAD.WIDE.U32 R4, R68, R78, R14 ;  /* 0x0000004e44047225 */ /* 0x000fe200078e000e */
[----:B------:R-:W-:Y:S02]  /*2680*/  BSSY B1, `(.L_x_41) ;  /* 0x0000015000017945 */ /* 0x000fe40003800000 */
[----:B------:R-:W-:-:S04]  /*2690*/  IADD3 R20, P0, R8, R4, RZ ;  /* 0x0000000408147210 */ /* 0x000fc80007f1e0ff */
[----:B------:R-:W-:Y:S02]  /*26a0*/  IADD3.X R21, R9, R75, R5, P0, !PT ;  /* 0x0000004b09157210 */ /* 0x000fe400007fe405 */
[----:B------:R-:W-:Y:S01]  /*26b0*/  LEA R6, P0, R70, UR4, 0x1 ;  /* 0x0000000446067c11 */ /* 0x000fe2000f8008ff */
[----:B------:R-:W-:-:S03]  /*26c0*/  IMAD.WIDE.U32 R20, R2, R74, R20 ;  /* 0x0000004a02147225 */ /* 0x000fc600078e0014 */
[----:B------:R-:W-:Y:S02]  /*26d0*/  LEA.HI.X R7, R70, UR5, R7, 0x1, P0 ;  /* 0x0000000546077c11 */ /* 0x000fe400080f0c07 */
[----:B------:R-:W-:-:S04]  /*26e0*/  ISETP.GT.AND P0, PT, R3, 0x1, PT ;  /* 0x000000010300780c */ /* 0x000fc80003f04270 */
[----:B------:R-:W-:Y:S01]  /*26f0*/  ISETP.GT.AND P3, PT, R0, RZ, P0 ;  /* 0x000000ff0000720c */ /* 0x000fe20000764270 */
[----:B--2---:R-:W-:-:S05]  /*2700*/  HADD2.F32 R4, -RZ, R19.H0_H0 ;  /* 0x20000013ff047230 */ /* 0x004fca0000004100 */
[----:B------:R-:W-:Y:S01]  /*2710*/  FMUL R5, R4, R59 ;  /* 0x0000003b04057220 */ /* 0x000fe20000400000 */
[----:B------:R-:W-:-:S03]  /*2720*/  LEA R4, P4, R20, R80, 0x1 ;  /* 0x0000005014047211 */ /* 0x000fc600078808ff */
[----:B------:R-:W-:-:S05]  /*2730*/  FFMA R5, R24, R58, R5 ;  /* 0x0000003a18057223 */ /* 0x000fca0000000005 */
[----:B------:R-:W-:Y:S01]  /*2740*/  F2FP.F16.F32.PACK_AB R12, RZ, R5 ;  /* 0x00000005ff0c723e */ /* 0x000fe200000000ff */
[----:B------:R-:W-:-:S03]  /*2750*/  IMAD.IADD R5, R71, 0x1, R21 ;  /* 0x0000000147057824 */ /* 0x000fc600078e0215 */
[----:B------:R-:W-:Y:S01]  /*2760*/  PRMT R13, R12, 0x7610, R13 ;  /* 0x000076100c0d7816 */ /* 0x000fe2000000000d */
[----:B------:R-:W-:Y:S01]  /*2770*/  IMAD.SHL.U32 R12, R78, 0x8, RZ ;  /* 0x000000084e0c7824 */ /* 0x000fe200078e00ff */
[----:B------:R-:W-:-:S03]  /*2780*/  LEA.HI.X R5, R20, R81, R5, 0x1, P4 ;  /* 0x0000005114057211 */ /* 0x000fc600020f0c05 */
[----:B------:R0:W-:Y:S02]  /*2790*/  @P1 STG.E.U16 desc[UR36][R6.64], R13 ;  /* 0x0000000d06001986 */ /* 0x0001e4000c101524 */
[----:B0-----:R-:W-:Y:S01]  /*27a0*/  SHF.L.U64.HI R13, R78, 0x3, R79 ;  /* 0x000000034e0d7819 */ /* 0x001fe2000001024f */
[----:B------:R-:W-:Y:S06]  /*27b0*/  @!P3 BRA `(.L_x_42) ;  /* 0x000000000004b947 */ /* 0x000fec0003800000 */
[----:B------:R0:W5:Y:S02]  /*27c0*/  LDG.E.LTC128B.U16 R19, desc[UR36][R4.64+0x2] ;  /* 0x0000022404137981 */ /* 0x000164000c1e1520 */
.L_x_42:
[----:B------:R-:W-:Y:S05]  /*27d0*/  BSYNC B1 ;  /* 0x0000000000017941 */ /* 0x000fea0003800000 */
.L_x_41:
[----:B-----5:R-:W-:Y:S01]  /*27e0*/  HADD2.F32 R20, -RZ, R19.H0_H0 ;  /* 0x20000013ff147230 */ /* 0x020fe20000004100 */
[----:B------:R-:W-:Y:S01]  /*27f0*/  ISETP.GT.AND P2, PT, R0, 0x8, P2 ;  /* 0x000000080000780c */ /* 0x000fe20001744270 */
[----:B------:R-:W-:-:S04]  /*2800*/  IMAD.WIDE.U32 R68, R68, R78, R12 ;  /* 0x0000004e44447225 */ /* 0x000fc800078e000c */
[----:B------:R-:W-:Y:S01]  /*2810*/  FMUL R20, R20, R59 ;  /* 0x0000003b14147220 */ /* 0x000fe20000400000 */
[----:B------:R-:W-:Y:S01]  /*2820*/  IMAD.IADD R75, R75, 0x1, R69 ;  /* 0x000000014b4b7824 */ /* 0x000fe200078e0245 */
[----:B------:R-:W-:Y:S02]  /*2830*/  IADD3 R10, P1, R10, R68, RZ ;  /* 0x000000440a0a7210 */ /* 0x000fe40007f3e0ff */
[----:B------:R-:W-:-:S03]  /*2840*/  FFMA R20, R25, R58, R20 ;  /* 0x0000003a19147223 */ /* 0x000fc60000000014 */
[----:B------:R-:W-:Y:S01]  /*2850*/  IMAD.X R11, R75, 0x1, R11, P1 ;  /* 0x000000014b0b7824 */ /* 0x000fe200008e060b */
[C---:B------:R-:W-:Y:S02]  /*2860*/  LEA R12, P1, R10.reuse, R80, 0x1 ;  /* 0x000000500a0c7211 */ /* 0x040fe400078208ff */
[----:B------:R-:W-:Y:S02]  /*2870*/  F2FP.F16.F32.PACK_AB R20, RZ, R20 ;  /* 0x00000014ff14723e */ /* 0x000fe400000000ff */
[----:B------:R-:W-:-:S03]  /*2880*/  LEA.HI.X R13, R10, R81, R11, 0x1, P1 ;  /* 0x000000510a0d7211 */ /* 0x000fc600008f0c0b */
[----:B------:R1:W-:Y:S04]  /*2890*/  @P3 STG.E.U16 desc[UR36][R6.64+0x2], R20 ;  /* 0x0000021406003986 */ /* 0x0003e8000c101524 */
[----:B------:R-:W2:Y:S01]  /*28a0*/  @P2 LDG.E.LTC128B.U16 R19, desc[UR36][R12.64] ;  /* 0x000000240c132981 */ /* 0x000ea2000c1e1520 */
[----:B------:R-:W-:Y:S01]  /*28b0*/  IADD3 R14, P1, P3, R8, R68, R14 ;  /* 0x00000044080e7210 */ /* 0x000fe20007b3e00e */
[----:B------:R-:W-:Y:S01]  /*28c0*/  BSSY B1, `(.L_x_43) ;  /* 0x0000011000017945 */ /* 0x000fe20003800000 */
[C---:B------:R-:W-:Y:S02]  /*28d0*/  SHF.L.U64.HI R11, R76.reuse, 0x4, R77 ;  /* 0x000000044c0b7819 */ /* 0x040fe4000001024d */
[----:B------:R-:W-:Y:S02]  /*28e0*/  IADD3.X R15, R9, R75, R15, P1, P3 ;  /* 0x0000004b090f7210 */ /* 0x000fe40000fe640f */
[----:B------:R-:W-:-:S02]  /*28f0*/  LEA R10, P1, R76, R6, 0x4 ;  /* 0x000000064c0a7211 */ /* 0x000fc400078220ff */
[----:B------:R-:W-:Y:S01]  /*2900*/  ISETP.GT.AND P0, PT, R0, 0x8, P0 ;  /* 0x000000080000780c */ /* 0x000fe20000704270 */
[----:B------:R-:W-:-:S04]  /*2910*/  IMAD.WIDE.U32 R14, R2, R74, R14 ;  /* 0x0000004a020e7225 */ /* 0x000fc800078e000e */
[----:B------:R-:W-:Y:S02]  /*2920*/  IMAD.X R11, R11, 0x1, R7, P1 ;  /* 0x000000010b0b7824 */ /* 0x000fe400008e0607 */
[----:B------:R-:W-:Y:S02]  /*2930*/  IMAD.IADD R2, R71, 0x1, R15 ;  /* 0x0000000147027824 */ /* 0x000fe400078e020f */
[----:B--2---:R-:W-:-:S05]  /*2940*/  HADD2.F32 R8, -RZ, R19.H0_H0 ;  /* 0x20000013ff087230 */ /* 0x004fca0000004100 */
[----:B------:R-:W-:Y:S01]  /*2950*/  FMUL R9, R8, R59 ;  /* 0x0000003b08097220 */ /* 0x000fe20000400000 */
[----:B------:R-:W-:-:S03]  /*2960*/  LEA R8, P3, R14, R80, 0x1 ;  /* 0x000000500e087211 */ /* 0x000fc600078608ff */
[----:B------:R-:W-:-:S05]  /*2970*/  FFMA R9, R26, R58, R9 ;  /* 0x0000003a1a097223 */ /* 0x000fca0000000009 */
[----:B------:R-:W-:Y:S02]  /*2980*/  F2FP.F16.F32.PACK_AB R12, RZ, R9 ;  /* 0x00000009ff0c723e */ /* 0x000fe400000000ff */
[----:B------:R-:W-:-:S03]  /*2990*/  LEA.HI.X R9, R14, R81, R2, 0x1, P3 ;  /* 0x000000510e097211 */ /* 0x000fc600018f0c02 */
[----:B------:R1:W-:Y:S01]  /*29a0*/  @P2 STG.E.U16 desc[UR36][R10.64], R12 ;  /* 0x0000000c0a002986 */ /* 0x0003e2000c101524 */
[----:B------:R-:W-:Y:S05]  /*29b0*/  @!P0 BRA `(.L_x_44) ;  /* 0x0000000000048947 */ /* 0x000fea0003800000 */
[----:B------:R2:W5:Y:S02]  /*29c0*/  LDG.E.LTC128B.U16 R19, desc[UR36][R8.64+0x2] ;  /* 0x0000022408137981 */ /* 0x000564000c1e1520 */
.L_x_44:
[----:B------:R-:W-:Y:S05]  /*29d0*/  BSYNC B1 ;  /* 0x0000000000017941 */ /* 0x000fea0003800000 */
.L_x_43:
[----:B-----5:R-:W-:Y:S01]  /*29e0*/  HADD2.F32 R2, -RZ, R19.H0_H0 ;  /* 0x20000013ff027230 */ /* 0x020fe20000004100 */
[----:B------:R-:W-:Y:S01]  /*29f0*/  ISETP.GT.AND P1, PT, R3, 0x8, PT ;  /* 0x000000080300780c */ /* 0x000fe20003f24270 */
[----:B------:R-:W-:Y:S03]  /*2a00*/  BSSY B1, `(.L_x_45) ;  /* 0x0000008000017945 */ /* 0x000fe60003800000 */
[----:B------:R-:W-:Y:S01]  /*2a10*/  FMUL R2, R2, R59 ;  /* 0x0000003b02027220 */ /* 0x000fe20000400000 */
[----:B------:R-:W-:-:S03]  /*2a20*/  ISETP.GT.AND P2, PT, R0, RZ, P1 ;  /* 0x000000ff0000720c */ /* 0x000fc60000f44270 */
[----:B------:R-:W-:-:S05]  /*2a30*/  FFMA R2, R27, R58, R2 ;  /* 0x0000003a1b027223 */ /* 0x000fca0000000002 */
[----:B------:R-:W-:-:S05]  /*2a40*/  F2FP.F16.F32.PACK_AB R2, RZ, R2 ;  /* 0x00000002ff02723e */ /* 0x000fca00000000ff */
[----:B------:R3:W-:Y:S01]  /*2a50*/  @P0 STG.E.U16 desc[UR36][R10.64+0x2], R2 ;  /* 0x000002020a000986 */ /* 0x0007e2000c101524 */
[----:B------:R-:W-:Y:S05]  /*2a60*/  @!P2 BRA `(.L_x_46) ;  /* 0x000000000004a947 */ /* 0x000fea0003800000 */
[----:B------:R4:W5:Y:S02]  /*2a70*/  LDG.E.LTC128B.U16 R19, desc[UR36][R4.64+0x10] ;  /* 0x0000102404137981 */ /* 0x000964000c1e1520 */
.L_x_46:
[----:B------:R-:W-:Y:S05]  /*2a80*/  BSYNC B1 ;  /* 0x0000000000017941 */ /* 0x000fea0003800000 */
.L_x_45:
[----:B---3-5:R-:W-:Y:S01]  /*2a90*/  HADD2.F32 R2, -RZ, R19.H0_H0 ;  /* 0x20000013ff027230 */ /* 0x028fe20000004100 */
        /* <DEDUP_REMOVED lines=9> */
.L_x_48:
[----:B------:R-:W-:Y:S05]  /*2b30*/  BSYNC B1 ;  /* 0x0000000000017941 */ /* 0x000fea0003800000 */
.L_x_47:
[----:B-----5:R-:W-:Y:S01]  /*2b40*/  HADD2.F32 R2, -RZ, R19.H0_H0 ;  /* 0x20000013ff027230 */ /* 0x020fe20000004100 */
[----:B------:R-:W-:Y:S01]  /*2b50*/  ISETP.GT.AND P1, PT, R0, 0x8, P1 ;  /* 0x000000080000780c */ /* 0x000fe20000f24270 */
[----:B------:R-:W-:Y:S03]  /*2b60*/  BSSY B1, `(.L_x_49) ;  /* 0x0000007000017945 */ /* 0x000fe60003800000 */
[----:B------:R-:W-:-:S04]  /*2b70*/  FMUL R2, R2, R59 ;  /* 0x0000003b02027220 */ /* 0x000fc80000400000 */
[----:B------:R-:W-:-:S05]  /*2b80*/  FFMA R2, R29, R58, R2 ;  /* 0x0000003a1d027223 */ /* 0x000fca0000000002 */
[----:B------:R-:W-:-:S05]  /*2b90*/  F2FP.F16.F32.PACK_AB R2, RZ, R2 ;  /* 0x00000002ff02723e */ /* 0x000fca00000000ff */
[----:B------:R0:W-:Y:S01]  /*2ba0*/  @P3 STG.E.U16 desc[UR36][R6.64+0x12], R2 ;  /* 0x0000120206003986 */ /* 0x0001e2000c101524 */
[----:B------:R-:W-:Y:S05]  /*2bb0*/  @!P1 BRA `(.L_x_50) ;  /* 0x0000000000049947 */ /* 0x000fea0003800000 */
[----:B------:R0:W5:Y:S02]  /*2bc0*/  LDG.E.LTC128B.U16 R19, desc[UR36][R8.64+0x10] ;  /* 0x0000102408137981 */ /* 0x000164000c1e1520 */
.L_x_50:
[----:B------:R-:W-:Y:S05]  /*2bd0*/  BSYNC B1 ;  /* 0x0000000000017941 */ /* 0x000fea0003800000 */
.L_x_49:
[----:B0----5:R-:W-:Y:S01]  /*2be0*/  HADD2.F32 R2, -RZ, R19.H0_H0 ;  /* 0x20000013ff027230 */ /* 0x021fe20000004100 */
[----:B------:R-:W-:Y:S01]  /*2bf0*/  ISETP.GT.AND P0, PT, R0, 0x8, P0 ;  /* 0x000000080000780c */ /* 0x000fe20000704270 */
[----:B------:R-:W-:Y:S03]  /*2c00*/  BSSY B1, `(.L_x_51) ;  /* 0x0000007000017945 */ /* 0x000fe60003800000 */
[----:B---3--:R-:W-:-:S04]  /*2c10*/  FMUL R13, R2, R59 ;  /* 0x0000003b020d7220 */ /* 0x008fc80000400000 */
[----:B------:R-:W-:-:S05]  /*2c20*/  FFMA R13, R30, R58, R13 ;  /* 0x0000003a1e0d7223 */ /* 0x000fca000000000d */
[----:B------:R-:W-:-:S05]  /*2c30*/  F2FP.F16.F32.PACK_AB R13, RZ, R13 ;  /* 0x0000000dff0d723e */ /* 0x000fca00000000ff */
[----:B------:R0:W-:Y:S01]  /*2c40*/  @P1 STG.E.U16 desc[UR36][R10.64+0x10], R13 ;  /* 0x0000100d0a001986 */ /* 0x0001e2000c101524 */
[----:B------:R-:W-:Y:S05]  /*2c50*/  @!P0 BRA `(.L_x_52) ;  /* 0x0000000000048947 */ /* 0x000fea0003800000 */
[----:B------:R3:W5:Y:S02]  /*2c60*/  LDG.E.LTC128B.U16 R19, desc[UR36][R8.64+0x12] ;  /* 0x0000122408137981 */ /* 0x000764000c1e1520 */
.L_x_52:
[----:B------:R-:W-:Y:S05]  /*2c70*/  BSYNC B1 ;  /* 0x0000000000017941 */ /* 0x000fea0003800000 */
.L_x_51:
        /* <DEDUP_REMOVED lines=10> */
.L_x_54:
[----:B------:R-:W-:Y:S05]  /*2d20*/  BSYNC B1 ;  /* 0x0000000000017941 */ /* 0x000fea0003800000 */
.L_x_53:
[----:B0----5:R-:W-:Y:S01]  /*2d30*/  HADD2.F32 R2, -RZ, R19.H0_H0 ;  /* 0x20000013ff027230 */ /* 0x021fe20000004100 */
        /* <DEDUP_REMOVED lines=9> */
.L_x_56:
[----:B------:R-:W-:Y:S05]  /*2dd0*/  BSYNC B1 ;  /* 0x0000000000017941 */ /* 0x000fea0003800000 */
.L_x_55:
        /* <DEDUP_REMOVED lines=9> */
.L_x_58:
[----:B------:R-:W-:Y:S05]  /*2e70*/  BSYNC B1 ;  /* 0x0000000000017941 */ /* 0x000fea0003800000 */
.L_x_57:
[----:B0----5:R-:W-:Y:S01]  /*2e80*/  HADD2.F32 R2, -RZ, R19.H0_H0 ;  /* 0x20000013ff027230 */ /* 0x021fe20000004100 */
        /* <DEDUP_REMOVED lines=8> */
.L_x_60:
[----:B------:R-:W-:Y:S05]  /*2f10*/  BSYNC B1 ;  /* 0x0000000000017941 */ /* 0x000fea0003800000 */
.L_x_59:
        /* <DEDUP_REMOVED lines=10> */
.L_x_62:
[----:B------:R-:W-:Y:S05]  /*2fc0*/  BSYNC B1 ;  /* 0x0000000000017941 */ /* 0x000fea0003800000 */
.L_x_61:
        /* <DEDUP_REMOVED lines=10> */
.L_x_64:
[----:B------:R-:W-:Y:S05]  /*3070*/  BSYNC B1 ;  /* 0x0000000000017941 */ /* 0x000fea0003800000 */
.L_x_63:
        /* <DEDUP_REMOVED lines=9> */
.L_x_66:
[----:B------:R-:W-:Y:S05]  /*3110*/  BSYNC B1 ;  /* 0x0000000000017941 */ /* 0x000fea0003800000 */
.L_x_65:
        /* <DEDUP_REMOVED lines=9> */
.L_x_68:
[----:B------:R-:W-:Y:S05]  /*31b0*/  BSYNC B1 ;  /* 0x0000000000017941 */ /* 0x000fea0003800000 */
.L_x_67:
        /* <DEDUP_REMOVED lines=10> */
.L_x_70:
[----:B------:R-:W-:Y:S05]  /*3260*/  BSYNC B1 ;  /* 0x0000000000017941 */ /* 0x000fea0003800000 */
.L_x_69:
        /* <DEDUP_REMOVED lines=10> */
.L_x_72:
[----:B------:R-:W-:Y:S05]  /*3310*/  BSYNC B1 ;  /* 0x0000000000017941 */ /* 0x000fea0003800000 */
.L_x_71:
        /* <DEDUP_REMOVED lines=9> */
.L_x_74:
[----:B------:R-:W-:Y:S05]  /*33b0*/  BSYNC B1 ;  /* 0x0000000000017941 */ /* 0x000fea0003800000 */
.L_x_73:
        /* <DEDUP_REMOVED lines=9> */
.L_x_76:
[----:B------:R-:W-:Y:S05]  /*3450*/  BSYNC B1 ;  /* 0x0000000000017941 */ /* 0x000fea0003800000 */
.L_x_75:
        /* <DEDUP_REMOVED lines=10> */
.L_x_78:
[----:B------:R-:W-:Y:S05]  /*3500*/  BSYNC B1 ;  /* 0x0000000000017941 */ /* 0x000fea0003800000 */
.L_x_77:
        /* <DEDUP_REMOVED lines=10> */
.L_x_80:
[----:B------:R-:W-:Y:S05]  /*35b0*/  BSYNC B1 ;  /* 0x0000000000017941 */ /* 0x000fea0003800000 */
.L_x_79:
        /* <DEDUP_REMOVED lines=9> */
.L_x_82:
[----:B------:R-:W-:Y:S05]  /*3650*/  BSYNC B1 ;  /* 0x0000000000017941 */ /* 0x000fea0003800000 */
.L_x_81:
        /* <DEDUP_REMOVED lines=9> */
.L_x_84:
[----:B------:R-:W-:Y:S05]  /*36f0*/  BSYNC B1 ;  /* 0x0000000000017941 */ /* 0x000fea0003800000 */
.L_x_83:
        /* <DEDUP_REMOVED lines=10> */
.L_x_86:
[----:B------:R-:W-:Y:S05]  /*37a0*/  BSYNC B1 ;  /* 0x0000000000017941 */ /* 0x000fea0003800000 */
.L_x_85:
        /* <DEDUP_REMOVED lines=10> */
.L_x_88:
[----:B------:R-:W-:Y:S05]  /*3850*/  BSYNC B1 ;  /* 0x0000000000017941 */ /* 0x000fea0003800000 */
.L_x_87:
        /* <DEDUP_REMOVED lines=9> */
.L_x_90:
[----:B------:R-:W-:Y:S05]  /*38f0*/  BSYNC B1 ;  /* 0x0000000000017941 */ /* 0x000fea0003800000 */
.L_x_89:
        /* <DEDUP_REMOVED lines=9> */
.L_x_92:
[----:B------:R-:W-:Y:S05]  /*3990*/  BSYNC B1 ;  /* 0x0000000000017941 */ /* 0x000fea0003800000 */
.L_x_91:
        /* <DEDUP_REMOVED lines=10> */
.L_x_94:
[----:B------:R-:W-:Y:S05]  /*3a40*/  BSYNC B1 ;  /* 0x0000000000017941 */ /* 0x000fea0003800000 */
.L_x_93:
[----:B0----5:R-:W-:Y:S01]  /*3a50*/  HADD2.F32 R2, -RZ, R19.H0_H0 ;  /* 0x20000013ff027230 */ /* 0x021fe20000004100 */
[----:B------:R-:W-:Y:S01]  /*3a60*/  ISETP.GT.AND P0, PT, R3, 0x39, PT ;  /* 0x000000390300780c */ /* 0x000fe20003f04270 */
[----:B------:R-:W-:Y:S01]  /*3a70*/  @P2 IMAD.MOV.U32 R3, RZ, RZ, R7 ;  /* 0x000000ffff032224 */ /* 0x000fe200078e0007 */
[----:B------:R-:W-:Y:S02]  /*3a80*/  BSSY B1, `(.L_x_95) ;  /* 0x0000009000017945 */ /* 0x000fe40003800000 */
[----:B------:R-:W-:Y:S01]  /*3a90*/  FMUL R13, R2, R59 ;  /* 0x0000003b020d7220 */ /* 0x000fe20000400000 */
[----:B------:R-:W-:Y:S01]  /*3aa0*/  @P2 IMAD.MOV.U32 R2, RZ, RZ, R6 ;  /* 0x000000ffff022224 */ /* 0x000fe200078e0006 */
[----:B------:R-:W-:Y:S02]  /*3ab0*/  ISETP.GT.AND P3, PT, R0, RZ, P0 ;  /* 0x000000ff0000720c */ /* 0x000fe40000764270 */
[----:B------:R-:W-:-:S05]  /*3ac0*/  FFMA R13, R52, R58, R13 ;  /* 0x0000003a340d7223 */ /* 0x000fca000000000d */
[----:B------:R-:W-:-:S05]  /*3ad0*/  F2FP.F16.F32.PACK_AB R13, RZ, R13 ;  /* 0x0000000dff0d723e */ /* 0x000fca00000000ff */
[----:B------:R0:W-:Y:S01]  /*3ae0*/  @P2 STG.E.U16 desc[UR36][R2.64+0x70], R13 ;  /* 0x0000700d02002986 */ /* 0x0001e2000c101524 */
[----:B------:R-:W-:Y:S05]  /*3af0*/  @!P3 BRA `(.L_x_96) ;  /* 0x000000000004b947 */ /* 0x000fea0003800000 */
[----:B------:R0:W5:Y:S02]  /*3b00*/  LDG.E.LTC128B.U16 R19, desc[UR36][R4.64+0x72] ;  /* 0x0000722404137981 */ /* 0x000164000c1e1520 */
.L_x_96:
[----:B------:R-:W-:Y:S05]  /*3b10*/  BSYNC B1 ;  /* 0x0000000000017941 */ /* 0x000fea0003800000 */
.L_x_95:
        /* <DEDUP_REMOVED lines=9> */
.L_x_98:
[----:B------:R-:W-:Y:S05]  /*3bb0*/  BSYNC B1 ;  /* 0x0000000000017941 */ /* 0x000fea0003800000 */
.L_x_97:
[----:B0----5:R-:W-:Y:S01]  /*3bc0*/  HADD2.F32 R2, -RZ, R19.H0_H0 ;  /* 0x20000013ff027230 */ /* 0x021fe20000004100 */
[----:B------:R-:W-:Y:S01]  /*3bd0*/  ISETP.GT.AND P0, PT, R0, 0x8, P0 ;  /* 0x000000080000780c */ /* 0x000fe20000704270 */
[----:B------:R-:W-:Y:S03]  /*3be0*/  BSSY B1, `(.L_x_99) ;  /* 0x000000a000017945 */ /* 0x000fe60003800000 */
[----:B------:R-:W-:Y:S01]  /*3bf0*/  FMUL R3, R2, R59 ;  /* 0x0000003b02037220 */ /* 0x000fe20000400000 */
[----:B------:R-:W-:-:S03]  /*3c00*/  @P1 IMAD.MOV.U32 R2, RZ, RZ, R10 ;  /* 0x000000ffff021224 */ /* 0x000fc600078e000a */
[----:B------:R-:W-:-:S05]  /*3c10*/  FFMA R3, R54, R58, R3 ;  /* 0x0000003a36037223 */ /* 0x000fca0000000003 */
[----:B------:R-:W-:-:S04]  /*3c20*/  F2FP.F16.F32.PACK_AB R3, RZ, R3 ;  /* 0x00000003ff03723e */ /* 0x000fc800000000ff */
[----:B----4-:R-:W-:Y:S01]  /*3c30*/  PRMT R4, R3, 0x7610, R4 ;  /* 0x0000761003047816 */ /* 0x010fe20000000004 */
[----:B------:R-:W-:-:S05]  /*3c40*/  @P1 IMAD.MOV.U32 R3, RZ, RZ, R11 ;  /* 0x000000ffff031224 */ /* 0x000fca00078e000b */
[----:B------:R0:W-:Y:S01]  /*3c50*/  @P1 STG.E.U16 desc[UR36][R2.64+0x70], R4 ;  /* 0x0000700402001986 */ /* 0x0001e2000c101524 */
[----:B------:R-:W-:Y:S05]  /*3c60*/  @!P0 BRA `(.L_x_100) ;  /* 0x0000000000048947 */ /* 0x000fea0003800000 */
[----:B------:R4:W5:Y:S02]  /*3c70*/  LDG.E.LTC128B.U16 R19, desc[UR36][R8.64+0x72] ;  /* 0x0000722408137981 */ /* 0x000964000c1e1520 */
.L_x_100:
[----:B------:R-:W-:Y:S05]  /*3c80*/  BSYNC B1 ;  /* 0x0000000000017941 */ /* 0x000fea0003800000 */
.L_x_99:
[----:B------:R-:W-:Y:S05]  /*3c90*/  @!P0 BRA `(.L_x_101) ;  /* 0x0000000800a88947 */ /* 0x000fea0003800000 */
[----:B-----5:R-:W-:-:S05]  /*3ca0*/  HADD2.F32 R0, -RZ, R19.H0_H0 ;  /* 0x20000013ff007230 */ /* 0x020fca0000004100 */
[----:B------:R-:W-:-:S04]  /*3cb0*/  FMUL R0, R0, R59 ;  /* 0x0000003b00007220 */ /* 0x000fc80000400000 */
[----:B------:R-:W-:-:S05]  /*3cc0*/  FFMA R0, R55, R58, R0 ;  /* 0x0000003a37007223 */ /* 0x000fca0000000000 */
[----:B------:R-:W-:-:S05]  /*3cd0*/  F2FP.F16.F32.PACK_AB R0, RZ, R0 ;  /* 0x00000000ff00723e */ /* 0x000fca00000000ff */
[----:B------:R0:W-:Y:S01]  /*3ce0*/  STG.E.U16 desc[UR36][R10.64+0x72], R0 ;  /* 0x000072000a007986 */ /* 0x0001e2000c101524 */
[----:B------:R-:W-:Y:S05]  /*3cf0*/  BRA `(.L_x_101) ;  /* 0x0000000800907947 */ /* 0x000fea0003800000 */
.L_x_40:
[----:B------:R-:W-:Y:S01]  /*3d00*/  ISETP.GT.AND P0, PT, R3, 0x1, PT ;  /* 0x000000010300780c */ /* 0x000fe20003f04270 */
[----:B------:R-:W-:Y:S01]  /*3d10*/  ULDC.64 UR4, c[0x0][0x5c0] ;  /* 0x0001700000047ab9 */ /* 0x000fe20000000a00 */
[-C--:B------:R-:W-:Y:S01]  /*3d20*/  FMUL R24, R24, R58.reuse ;  /* 0x0000003a18187220 */ /* 0x080fe20000400000 */
[-C--:B------:R-:W-:Y:S01]  /*3d30*/  FMUL R25, R25, R58.reuse ;  /* 0x0000003a19197220 */ /* 0x080fe20000400000 */
[----:B------:R-:W-:Y:S01]  /*3d40*/  ISETP.GT.AND P3, PT, R0, RZ, P0 ;  /* 0x000000ff0000720c */ /* 0x000fe20000764270 */
[-C--:B------:R-:W-:Y:S01]  /*3d50*/  FMUL R26, R26, R58.reuse ;  /* 0x0000003a1a1a7220 */ /* 0x080fe20000400000 */
[----:B------:R-:W-:Y:S01]  /*3d60*/  LEA R4, P4, R70, UR4, 0x1 ;  /* 0x0000000446047c11 */ /* 0x000fe2000f8808ff */
[----:B------:R-:W-:Y:S01]  /*3d70*/  FMUL R27, R27, R58 ;  /* 0x0000003a1b1b7220 */ /* 0x000fe20000400000 */
[----:B------:R-:W-:Y:S01]  /*3d80*/  F2FP.F16.F32.PACK_AB R24, RZ, R24 ;  /* 0x00000018ff18723e */ /* 0x000fe200000000ff */
[-C--:B------:R-:W-:Y:S01]  /*3d90*/  FMUL R28, R28, R58.reuse ;  /* 0x0000003a1c1c7220 */ /* 0x080fe20000400000 */
[----:B------:R-:W-:Y:S01]  /*3da0*/  LEA.HI.X R5, R70, UR5, R7, 0x1, P4 ;  /* 0x0000000546057c11 */ /* 0x000fe2000a0f0c07 */
[-C--:B------:R-:W-:Y:S01]  /*3db0*/  FMUL R29, R29, R58.reuse ;  /* 0x0000003a1d1d7220 */ /* 0x080fe20000400000 */
[----:B------:R-:W-:Y:S01]  /*3dc0*/  F2FP.F16.F32.PACK_AB R25, RZ, R25 ;  /* 0x00000019ff19723e */ /* 0x000fe200000000ff */
[-C--:B------:R-:W-:Y:S01]  /*3dd0*/  FMUL R30, R30, R58.reuse ;  /* 0x0000003a1e1e7220 */ /* 0x080fe20000400000 */
[----:B------:R-:W-:Y:S01]  /*3de0*/  SHF.L.U64.HI R77, R76, 0x4, R77 ;  /* 0x000000044c4d7819 */ /* 0x000fe2000001024d */
[----:B------:R-:W-:Y:S01]  /*3df0*/  @P1 STG.E.U16 desc[UR36][R4.64], R24 ;  /* 0x0000001804001986 */ /* 0x000fe2000c101524 */
[----:B------:R-:W-:Y:S01]  /*3e00*/  ISETP.GT.AND P1, PT, R3, 0x8, PT ;  /* 0x000000080300780c */ /* 0x000fe20003f24270 */
[----:B------:R-:W-:Y:S01]  /*3e10*/  FMUL R31, R31, R58 ;  /* 0x0000003a1f1f7220 */ /* 0x000fe20000400000 */
[----:B------:R-:W-:Y:S01]  /*3e20*/  ISETP.GT.AND P4, PT, R0, 0x8, P0 ;  /* 0x000000080000780c */ /* 0x000fe20000784270 */
[----:B------:R-:W-:Y:S01]  /*3e30*/  @P3 STG.E.U16 desc[UR36][R4.64+0x2], R25 ;  /* 0x0000021904003986 */ /* 0x000fe2000c101524 */
[----:B------:R-:W-:Y:S01]  /*3e40*/  LEA R6, P3, R76, R4, 0x4 ;  /* 0x000000044c067211 */ /* 0x000fe200078620ff */
[-C--:B------:R-:W-:Y:S01]  /*3e50*/  FMUL R32, R32, R58.reuse ;  /* 0x0000003a20207220 */ /* 0x080fe20000400000 */
[C---:B------:R-:W-:Y:S01]  /*3e60*/  ISETP.GT.AND P2, PT, R0.reuse, 0x8, P2 ;  /* 0x000000080000780c */ /* 0x040fe20001744270 */
[-C--:B------:R-:W-:Y:S01]  /*3e70*/  FMUL R33, R33, R58.reuse ;  /* 0x0000003a21217220 */ /* 0x080fe20000400000 */
[----:B------:R-:W-:Y:S01]  /*3e80*/  ISETP.GT.AND P0, PT, R3, 0x9, PT ;  /* 0x000000090300780c */ /* 0x000fe20003f04270 */
[----:B------:R-:W-:Y:S01]  /*3e90*/  IMAD.X R7, R77, 0x1, R5, P3 ;  /* 0x000000014d077824 */ /* 0x000fe200018e0605 */
[----:B------:R-:W-:Y:S01]  /*3ea0*/  ISETP.GT.AND P5, PT, R0, RZ, P1 ;  /* 0x000000ff0000720c */ /* 0x000fe20000fa4270 */
[-C--:B------:R-:W-:Y:S01]  /*3eb0*/  FMUL R34, R34, R58.reuse ;  /* 0x0000003a22227220 */ /* 0x080fe20000400000 */
[----:B------:R-:W-:Y:S01]  /*3ec0*/  ISETP.GT.AND P3, PT, R0, RZ, P0 ;  /* 0x000000ff0000720c */ /* 0x000fe20000764270 */
[----:B------:R-:W-:Y:S01]  /*3ed0*/  FMUL R35, R35, R58 ;  /* 0x0000003a23237220 */ /* 0x000fe20000400000 */
[----:B------:R-:W-:Y:S01]  /*3ee0*/  F2FP.F16.F32.PACK_AB R26, RZ, R26 ;  /* 0x0000001aff1a723e */ /* 0x000fe200000000ff */
[-C--:B------:R-:W-:Y:S01]  /*3ef0*/  FMUL R36, R36, R58.reuse ;  /* 0x0000003a24247220 */ /* 0x080fe20000400000 */
[----:B------:R-:W-:Y:S01]  /*3f00*/  F2FP.F16.F32.PACK_AB R27, RZ, R27 ;  /* 0x0000001bff1b723e */ /* 0x000fe200000000ff */
[----:B------:R-:W-:Y:S01]  /*3f10*/  FMUL R37, R37, R58 ;  /* 0x0000003a25257220 */ /* 0x000fe20000400000 */
[----:B------:R-:W-:Y:S01]  /*3f20*/  F2FP.F16.F32.PACK_AB R28, RZ, R28 ;  /* 0x0000001cff1c723e */ /* 0x000fe200000000ff */
[----:B------:R-:W-:Y:S01]  /*3f30*/  @P2 STG.E.U16 desc[UR36][R6.64], R26 ;  /* 0x0000001a06002986 */ /* 0x000fe2000c101524 */
[----:B------:R-:W-:Y:S01]  /*3f40*/  F2FP.F16.F32.PACK_AB R29, RZ, R29 ;  /* 0x0000001dff1d723e */ /* 0x000fe200000000ff */
[-C--:B------:R-:W-:Y:S01]  /*3f50*/  FMUL R38, R38, R58.reuse ;  /* 0x0000003a26267220 */ /* 0x080fe20000400000 */
[C---:B------:R-:W-:Y:S01]  /*3f60*/  ISETP.GT.AND P2, PT, R0.reuse, 0x8, P1 ;  /* 0x000000080000780c */ /* 0x040fe20000f44270 */
[----:B------:R-:W-:Y:S01]  /*3f70*/  @P4 STG.E.U16 desc[UR36][R6.64+0x2], R27 ;  /* 0x0000021b06004986 */ /* 0x000fe2000c101524 */
[----:B------:R-:W-:Y:S01]  /*3f80*/  ISETP.GT.AND P1, PT, R3, 0x10, PT ;  /* 0x000000100300780c */ /* 0x000fe20003f24270 */
[----:B------:R-:W-:Y:S01]  /*3f90*/  FMUL R39, R39, R58 ;  /* 0x0000003a27277220 */ /* 0x000fe20000400000 */
[----:B------:R-:W-:Y:S01]  /*3fa0*/  F2FP.F16.F32.PACK_AB R30, RZ, R30 ;  /* 0x0000001eff1e723e */ /* 0x000fe200000000ff */
[----:B------:R-:W-:Y:S01]  /*3fb0*/  @P5 STG.E.U16 desc[UR36][R4.64+0x10], R28 ;  /* 0x0000101c04005986 */ /* 0x000fe2000c101524 */
[----:B------:R-:W-:Y:S01]  /*3fc0*/  ISETP.GT.AND P4, PT, R0, RZ, P1 ;  /* 0x000000ff0000720c */ /* 0x000fe20000f84270 */
[-C--:B------:R-:W-:Y:S01]  /*3fd0*/  FMUL R40, R40, R58.reuse ;  /* 0x0000003a28287220 */ /* 0x080fe20000400000 */
[----:B------:R-:W-:Y:S01]  /*3fe0*/  F2FP.F16.F32.PACK_AB R31, RZ, R31 ;  /* 0x0000001fff1f723e */ /* 0x000fe200000000ff */
[----:B------:R-:W-:Y:S01]  /*3ff0*/  @P3 STG.E.U16 desc[UR36][R4.64+0x12], R29 ;  /* 0x0000121d04003986 */ /* 0x000fe2000c101524 */
[----:B------:R-:W-:Y:S01]  /*4000*/  ISETP.GT.AND P3, PT, R0, 0x8, P0 ;  /* 0x000000080000780c */ /* 0x000fe20000764270 */
[----:B------:R-:W-:Y:S01]  /*4010*/  FMUL R41, R41, R58 ;  /* 0x0000003a29297220 */ /* 0x000fe20000400000 */
[----:B------:R-:W-:Y:S01]  /*4020*/  ISETP.GT.AND P0, PT, R3, 0x11, PT ;  /* 0x000000110300780c */ /* 0x000fe20003f04270 */
[----:B------:R-:W-:Y:S01]  /*4030*/  @P2 STG.E.U16 desc[UR36][R6.64+0x10], R30 ;  /* 0x0000101e06002986 */ /* 0x000fe2000c101524 */
[----:B------:R-:W-:Y:S01]  /*4040*/  F2FP.F16.F32.PACK_AB R32, RZ, R32 ;  /* 0x00000020ff20723e */ /* 0x000fe200000000ff */
[-C--:B------:R-:W-:Y:S01]  /*4050*/  FMUL R42, R42, R58.reuse ;  /* 0x0000003a2a2a7220 */ /* 0x080fe20000400000 */
[C---:B------:R-:W-:Y:S01]  /*4060*/  ISETP.GT.AND P5, PT, R0.reuse, RZ, P0 ;  /* 0x000000ff0000720c */ /* 0x040fe200007a4270 */
[-C--:B------:R-:W-:Y:S01]  /*4070*/  FMUL R43, R43, R58.reuse ;  /* 0x0000003a2b2b7220 */ /* 0x080fe20000400000 */
[----:B------:R-:W-:Y:S01]  /*4080*/  ISETP.GT.AND P2, PT, R0, 0x8, P1 ;  /* 0x000000080000780c */ /* 0x000fe20000f44270 */
[-C--:B------:R-:W-:Y:S01]  /*4090*/  FMUL R44, R44, R58.reuse ;  /* 0x0000003a2c2c7220 */ /* 0x080fe20000400000 */
[----:B------:R-:W-:Y:S01]  /*40a0*/  ISETP.GT.AND P1, PT, R3, 0x18, PT ;  /* 0x000000180300780c */ /* 0x000fe20003f24270 */
[-C--:B------:R-:W-:Y:S01]  /*40b0*/  FMUL R45, R45, R58.reuse ;  /* 0x0000003a2d2d7220 */ /* 0x080fe20000400000 */
[----:B------:R-:W-:Y:S01]  /*40c0*/  F2FP.F16.F32.PACK_AB R33, RZ, R33 ;  /* 0x00000021ff21723e */ /* 0x000fe200000000ff */
[----:B------:R-:W-:Y:S01]  /*40d0*/  @P3 STG.E.U16 desc[UR36][R6.64+0x12], R31 ;  /* 0x0000121f06003986 */ /* 0x000fe2000c101524 */
[----:B------:R-:W-:Y:S01]  /*40e0*/  ISETP.GT.AND P3, PT, R0, 0x8, P0 ;  /* 0x000000080000780c */ /* 0x000fe20000764270 */
[-C--:B------:R-:W-:Y:S01]  /*40f0*/  FMUL R46, R46, R58.reuse ;  /* 0x0000003a2e2e7220 */ /* 0x080fe20000400000 */
[----:B------:R-:W-:Y:S01]  /*4100*/  ISETP.GT.AND P0, PT, R3, 0x19, PT ;  /* 0x000000190300780c */ /* 0x000fe20003f04270 */
[----:B------:R-:W-:Y:S01]  /*4110*/  @P4 STG.E.U16 desc[UR36][R4.64+0x20], R32 ;  /* 0x0000202004004986 */ /* 0x000fe2000c101524 */
[C---:B------:R-:W-:Y:S01]  /*4120*/  ISETP.GT.AND P4, PT, R0.reuse, RZ, P1 ;  /* 0x000000ff0000720c */ /* 0x040fe20000f84270 */
[----:B------:R-:W-:Y:S01]  /*4130*/  FMUL R47, R47, R58 ;  /* 0x0000003a2f2f7220 */ /* 0x000fe20000400000 */
[----:B------:R-:W-:Y:S01]  /*4140*/  F2FP.F16.F32.PACK_AB R34, RZ, R34 ;  /* 0x00000022ff22723e */ /* 0x000fe200000000ff */
[----:B------:R-:W-:Y:S01]  /*4150*/  @P5 STG.E.U16 desc[UR36][R4.64+0x22], R33 ;  /* 0x0000222104005986 */ /* 0x000fe2000c101524 */
[----:B------:R-:W-:Y:S01]  /*4160*/  ISETP.GT.AND P5, PT, R0, RZ, P0 ;  /* 0x000000ff0000720c */ /* 0x000fe200007a4270 */
[----:B------:R-:W-:Y:S01]  /*4170*/  FMUL R48, R48, R58 ;  /* 0x0000003a30307220 */ /* 0x000fe20000400000 */
[----:B------:R-:W-:Y:S01]  /*4180*/  F2FP.F16.F32.PACK_AB R35, RZ, R35 ;  /* 0x00000023ff23723e */ /* 0x000fe200000000ff */
[----:B------:R-:W-:Y:S01]  /*4190*/  @P2 STG.E.U16 desc[UR36][R6.64+0x20], R34 ;  /* 0x0000202206002986 */ /* 0x000fe2000c101524 */
[----:B------:R-:W-:Y:S01]  /*41a0*/  F2FP.F16.F32.PACK_AB R36, RZ, R36 ;  /* 0x00000024ff24723e */ /* 0x000fe200000000ff */
[-C--:B------:R-:W-:Y:S01]  /*41b0*/  FMUL R49, R49, R58.reuse ;  /* 0x0000003a31317220 */ /* 0x080fe20000400000 */
[----:B------:R-:W-:Y:S01]  /*41c0*/  ISETP.GT.AND P2, PT, R0, 0x8, P1 ;  /* 0x000000080000780c */ /* 0x000fe20000f44270 */
[----:B------:R-:W-:Y:S01]  /*41d0*/  @P3 STG.E.U16 desc[UR36][R6.64+0x22], R35 ;  /* 0x0000222306003986 */ /* 0x000fe2000c101524 */
[----:B------:R-:W-:Y:S01]  /*41e0*/  ISETP.GT.AND P1, PT, R3, 0x20, PT ;  /* 0x000000200300780c */ /* 0x000fe20003f24270 */
[-C--:B------:R-:W-:Y:S01]  /*41f0*/  FMUL R50, R50, R58.reuse ;  /* 0x0000003a32327220 */ /* 0x080fe20000400000 */
[----:B------:R-:W-:Y:S01]  /*4200*/  F2FP.F16.F32.PACK_AB R37, RZ, R37 ;  /* 0x00000025ff25723e */ /* 0x000fe200000000ff */
[----:B------:R-:W-:Y:S01]  /*4210*/  @P4 STG.E.U16 desc[UR36][R4.64+0x30], R36 ;  /* 0x0000302404004986 */ /* 0x000fe2000c101524 */
[C---:B------:R-:W-:Y:S01]  /*4220*/  ISETP.GT.AND P3, PT, R0.reuse, 0x8, P0 ;  /* 0x000000080000780c */ /* 0x040fe20000764270 */
[-C--:B------:R-:W-:Y:S01]  /*4230*/  FMUL R51, R51, R58.reuse ;  /* 0x0000003a33337220 */ /* 0x080fe20000400000 */
[----:B------:R-:W-:Y:S01]  /*4240*/  ISETP.GT.AND P0, PT, R3, 0x21, PT ;  /* 0x000000210300780c */ /* 0x000fe20003f04270 */
[----:B------:R-:W-:Y:S01]  /*4250*/  @P5 STG.E.U16 desc[UR36][R4.64+0x32], R37 ;  /* 0x0000322504005986 */ /* 0x000fe2000c101524 */
        /* <DEDUP_REMOVED lines=10> */
[----:B------:R-:W-:-:S02]  /*4300*/  F2FP.F16.F32.PACK_AB R41, RZ, R41 ;  /* 0x00000029ff29723e */ /* 0x000fc400000000ff */
[C---:B------:R-:W-:Y:S01]  /*4310*/  ISETP.GT.AND P1, PT, R0.reuse, 0x8, P1 ;  /* 0x000000080000780c */ /* 0x040fe20000f24270 */
[----:B------:R-:W-:Y:S01]  /*4320*/  @P3 STG.E.U16 desc[UR36][R6.64+0x32], R39 ;  /* 0x0000322706003986 */ /* 0x000fe2000c101524 */
[C---:B------:R-:W-:Y:S02]  /*4330*/  ISETP.GT.AND P2, PT, R0.reuse, 0x8, P0 ;  /* 0x000000080000780c */ /* 0x040fe40000744270 */
[C---:B------:R-:W-:Y:S01]  /*4340*/  ISETP.GT.AND P0, PT, R3.reuse, 0x29, PT ;  /* 0x000000290300780c */ /* 0x040fe20003f04270 */
[----:B------:R-:W-:Y:S01]  /*4350*/  @P4 STG.E.U16 desc[UR36][R4.64+0x40], R40 ;  /* 0x0000402804004986 */ /* 0x000fe2000c101524 */
[----:B------:R-:W-:Y:S02]  /*4360*/  ISETP.GT.AND P4, PT, R3, 0x28, PT ;  /* 0x000000280300780c */ /* 0x000fe40003f84270 */
[----:B------:R-:W-:Y:S01]  /*4370*/  F2FP.F16.F32.PACK_AB R42, RZ, R42 ;  /* 0x0000002aff2a723e */ /* 0x000fe200000000ff */
[----:B------:R-:W-:Y:S01]  /*4380*/  @P5 STG.E.U16 desc[UR36][R4.64+0x42], R41 ;  /* 0x0000422904005986 */ /* 0x000fe2000c101524 */
[----:B------:R-:W-:-:S02]  /*4390*/  ISETP.GT.AND P5, PT, R0, RZ, P4 ;  /* 0x000000ff0000720c */ /* 0x000fc400027a4270 */
[C---:B------:R-:W-:Y:S01]  /*43a0*/  ISETP.GT.AND P3, PT, R0.reuse, RZ, P0 ;  /* 0x000000ff0000720c */ /* 0x040fe20000764270 */
[----:B------:R-:W-:Y:S01]  /*43b0*/  @P1 STG.E.U16 desc[UR36][R6.64+0x40], R42 ;  /* 0x0000402a06001986 */ /* 0x000fe2000c101524 */
[----:B------:R-:W-:Y:S02]  /*43c0*/  F2FP.F16.F32.PACK_AB R43, RZ, R43 ;  /* 0x0000002bff2b723e */ /* 0x000fe400000000ff */
[----:B------:R-:W-:Y:S02]  /*43d0*/  F2FP.F16.F32.PACK_AB R44, RZ, R44 ;  /* 0x0000002cff2c723e */ /* 0x000fe400000000ff */
[C---:B------:R-:W-:Y:S01]  /*43e0*/  ISETP.GT.AND P4, PT, R0.reuse, 0x8, P4 ;  /* 0x000000080000780c */ /* 0x040fe20002784270 */
[----:B------:R-:W-:Y:S01]  /*43f0*/  @P2 STG.E.U16 desc[UR36][R6.64+0x42], R43 ;  /* 0x0000422b06002986 */ /* 0x000fe2000c101524 */
[----:B------:R-:W-:Y:S02]  /*4400*/  F2FP.F16.F32.PACK_AB R45, RZ, R45 ;  /* 0x0000002dff2d723e */ /* 0x000fe400000000ff */
[----:B------:R-:W-:Y:S01]  /*4410*/  ISETP.GT.AND P2, PT, R3, 0x31, PT ;  /* 0x000000310300780c */ /* 0x000fe20003f44270 */
[----:B------:R-:W-:Y:S01]  /*4420*/  @P5 STG.E.U16 desc[UR36][R4.64+0x50], R44 ;  /* 0x0000502c04005986 */ /* 0x000fe2000c101524 */
[----:B------:R-:W-:-:S02]  /*4430*/  ISETP.GT.AND P5, PT, R0, 0x8, P0 ;  /* 0x000000080000780c */ /* 0x000fc400007a4270 */
[C---:B------:R-:W-:Y:S01]  /*4440*/  ISETP.GT.AND P1, PT, R3.reuse, 0x38, PT ;  /* 0x000000380300780c */ /* 0x040fe20003f24270 */
[----:B------:R-:W-:Y:S01]  /*4450*/  @P3 STG.E.U16 desc[UR36][R4.64+0x52], R45 ;  /* 0x0000522d04003986 */ /* 0x000fe2000c101524 */
[C---:B------:R-:W-:Y:S02]  /*4460*/  ISETP.GT.AND P3, PT, R3.reuse, 0x30, PT ;  /* 0x000000300300780c */ /* 0x040fe40003f64270 */
[----:B------:R-:W-:Y:S01]  /*4470*/  ISETP.GT.AND P0, PT, R3, 0x39, PT ;  /* 0x000000390300780c */ /* 0x000fe20003f04270 */
[----:B------:R-:W-:Y:S01]  /*4480*/  @P4 IMAD.MOV.U32 R2, RZ, RZ, R6 ;  /* 0x000000ffff024224 */ /* 0x000fe200078e0006 */
[----:B------:R-:W-:Y:S01]  /*4490*/  F2FP.F16.F32.PACK_AB R46, RZ, R46 ;  /* 0x0000002eff2e723e */ /* 0x000fe200000000ff */
[----:B------:R-:W-:Y:S01]  /*44a0*/  @P4 IMAD.MOV.U32 R3, RZ, RZ, R7 ;  /* 0x000000ffff034224 */ /* 0x000fe200078e0007 */
[----:B------:R-:W-:Y:S02]  /*44b0*/  F2FP.F16.F32.PACK_AB R47, RZ, R47 ;  /* 0x0000002fff2f723e */ /* 0x000fe400000000ff */
[----:B------:R-:W-:-:S02]  /*44c0*/  F2FP.F16.F32.PACK_AB R48, RZ, R48 ;  /* 0x00000030ff30723e */ /* 0x000fc400000000ff */
[----:B------:R1:W-:Y:S01]  /*44d0*/  @P4 STG.E.U16 desc[UR36][R2.64+0x50], R46 ;  /* 0x0000502e02004986 */ /* 0x0003e2000c101524 */
[C---:B------:R-:W-:Y:S02]  /*44e0*/  ISETP.GT.AND P4, PT, R0.reuse, RZ, P2 ;  /* 0x000000ff0000720c */ /* 0x040fe40001784270 */
[----:B------:R-:W-:Y:S02]  /*44f0*/  F2FP.F16.F32.PACK_AB R49, RZ, R49 ;  /* 0x00000031ff31723e */ /* 0x000fe400000000ff */
[----:B------:R-:W-:Y:S02]  /*4500*/  ISETP.GT.AND P2, PT, R0, 0x8, P2 ;  /* 0x000000080000780c */ /* 0x000fe40001744270 */
[----:B------:R-:W-:Y:S02]  /*4510*/  F2FP.F16.F32.PACK_AB R50, RZ, R50 ;  /* 0x00000032ff32723e */ /* 0x000fe400000000ff */
[----:B------:R-:W-:Y:S02]  /*4520*/  F2FP.F16.F32.PACK_AB R51, RZ, R51 ;  /* 0x00000033ff33723e */ /* 0x000fe400000000ff */
[----:B------:R-:W-:Y:S01]  /*4530*/  F2FP.F16.F32.PACK_AB R52, RZ, R52 ;  /* 0x00000034ff34723e */ /* 0x000fe200000000ff */
[----:B-1----:R-:W-:Y:S01]  /*4540*/  @P5 IMAD.MOV.U32 R2, RZ, RZ, R6 ;  /* 0x000000ffff025224 */ /* 0x002fe200078e0006 */
[----:B------:R-:W-:Y:S01]  /*4550*/  F2FP.F16.F32.PACK_AB R53, RZ, R53 ;  /* 0x00000035ff35723e */ /* 0x000fe200000000ff */
[----:B------:R-:W-:Y:S01]  /*4560*/  @P5 IMAD.MOV.U32 R3, RZ, RZ, R7 ;  /* 0x000000ffff035224 */ /* 0x000fe200078e0007 */
[----:B------:R-:W-:-:S02]  /*4570*/  F2FP.F16.F32.PACK_AB R54, RZ, R54 ;  /* 0x00000036ff36723e */ /* 0x000fc400000000ff */
[----:B------:R-:W-:Y:S02]  /*4580*/  F2FP.F16.F32.PACK_AB R55, RZ, R55 ;  /* 0x00000037ff37723e */ /* 0x000fe400000000ff */
[----:B------:R1:W-:Y:S01]  /*4590*/  @P5 STG.E.U16 desc[UR36][R2.64+0x52], R47 ;  /* 0x0000522f02005986 */ /* 0x0003e2000c101524 */
[C---:B------:R-:W-:Y:S02]  /*45a0*/  ISETP.GT.AND P5, PT, R0.reuse, RZ, P3 ;  /* 0x000000ff0000720c */ /* 0x040fe40001fa4270 */
[----:B------:R-:W-:-:S11]  /*45b0*/  ISETP.GT.AND P3, PT, R0, 0x8, P3 ;  /* 0x000000080000780c */ /* 0x000fd60001f64270 */
[----:B-1----:R-:W-:Y:S02]  /*45c0*/  @P5 IMAD.MOV.U32 R2, RZ, RZ, R4 ;  /* 0x000000ffff025224 */ /* 0x002fe400078e0004 */
[----:B------:R-:W-:-:S05]  /*45d0*/  @P5 IMAD.MOV.U32 R3, RZ, RZ, R5 ;  /* 0x000000ffff035224 */ /* 0x000fca00078e0005 */
[----:B------:R1:W-:Y:S01]  /*45e0*/  @P5 STG.E.U16 desc[UR36][R2.64+0x60], R48 ;  /* 0x0000603002005986 */ /* 0x0003e2000c101524 */
[C---:B------:R-:W-:Y:S02]  /*45f0*/  ISETP.GT.AND P5, PT, R0.reuse, RZ, P0 ;  /* 0x000000ff0000720c */ /* 0x040fe400007a4270 */
[----:B------:R-:W-:Y:S01]  /*4600*/  ISETP.GT.AND P0, PT, R0, 0x8, P0 ;  /* 0x000000080000780c */ /* 0x000fe20000704270 */
[----:B-1----:R-:W-:Y:S02]  /*4610*/  @P4 IMAD.MOV.U32 R2, RZ, RZ, R4 ;  /* 0x000000ffff024224 */ /* 0x002fe400078e0004 */
[----:B------:R-:W-:-:S05]  /*4620*/  @P4 IMAD.MOV.U32 R3, RZ, RZ, R5 ;  /* 0x000000ffff034224 */ /* 0x000fca00078e0005 */
[----:B------:R1:W-:Y:S01]  /*4630*/  @P4 STG.E.U16 desc[UR36][R2.64+0x62], R49 ;  /* 0x0000623102004986 */ /* 0x0003e2000c101524 */
[C---:B------:R-:W-:Y:S02]  /*4640*/  ISETP.GT.AND P4, PT, R0.reuse, RZ, P1 ;  /* 0x000000ff0000720c */ /* 0x040fe40000f84270 */
[----:B------:R-:W-:Y:S01]  /*4650*/  ISETP.GT.AND P1, PT, R0, 0x8, P1 ;  /* 0x000000080000780c */ /* 0x000fe20000f24270 */
[----:B-1----:R-:W-:Y:S02]  /*4660*/  @P3 IMAD.MOV.U32 R2, RZ, RZ, R6 ;  /* 0x000000ffff023224 */ /* 0x002fe400078e0006 */
[----:B------:R-:W-:-:S05]  /*4670*/  @P3 IMAD.MOV.U32 R3, RZ, RZ, R7 ;  /* 0x000000ffff033224 */ /* 0x000fca00078e0007 */
[----:B------:R1:W-:Y:S02]  /*4680*/  @P3 STG.E.U16 desc[UR36][R2.64+0x60], R50 ;  /* 0x0000603202003986 */ /* 0x0003e4000c101524 */
[----:B-1----:R-:W-:Y:S02]  /*4690*/  @P2 IMAD.MOV.U32 R2, RZ, RZ, R6 ;  /* 0x000000ffff022224 */ /* 0x002fe400078e0006 */
[----:B------:R-:W-:-:S05]  /*46a0*/  @P2 IMAD.MOV.U32 R3, RZ, RZ, R7 ;  /* 0x000000ffff032224 */ /* 0x000fca00078e0007 */
[----:B------:R1:W-:Y:S02]  /*46b0*/  @P2 STG.E.U16 desc[UR36][R2.64+0x62], R51 ;  /* 0x0000623302002986 */ /* 0x0003e4000c101524 */
[----:B-1----:R-:W-:Y:S02]  /*46c0*/  @P4 IMAD.MOV.U32 R2, RZ, RZ, R4 ;  /* 0x000000ffff024224 */ /* 0x002fe400078e0004 */
[----:B------:R-:W-:-:S05]  /*46d0*/  @P4 IMAD.MOV.U32 R3, RZ, RZ, R5 ;  /* 0x000000ffff034224 */ /* 0x000fca00078e0005 */
[----:B------:R1:W-:Y:S04]  /*46e0*/  @P4 STG.E.U16 desc[UR36][R2.64+0x70], R52 ;  /* 0x0000703402004986 */ /* 0x0003e8000c101524 */
[----:B------:R2:W-:Y:S01]  /*46f0*/  @P5 STG.E.U16 desc[UR36][R4.64+0x72], R53 ;  /* 0x0000723504005986 */ /* 0x0005e2000c101524 */
[----:B-1----:R-:W-:Y:S02]  /*4700*/  @P1 IMAD.MOV.U32 R2, RZ, RZ, R6 ;  /* 0x000000ffff021224 */ /* 0x002fe400078e0006 */
[----:B------:R-:W-:-:S05]  /*4710*/  @P1 IMAD.MOV.U32 R3, RZ, RZ, R7 ;  /* 0x000000ffff031224 */ /* 0x000fca00078e0007 */
[----:B------:R2:W-:Y:S04]  /*4720*/  @P1 STG.E.U16 desc[UR36][R2.64+0x70], R54 ;  /* 0x0000703602001986 */ /* 0x0005e8000c101524 */
[----:B------:R2:W-:Y:S02]  /*4730*/  @P0 STG.E.U16 desc[UR36][R6.64+0x72], R55 ;  /* 0x0000723706000986 */ /* 0x0005e4000c101524 */
.L_x_101:
[----:B------:R-:W-:Y:S05]  /*4740*/  BSYNC B0 ;  /* 0x0000000000007941 */ /* 0x000fea0003800000 */
.L_x_39:
[----:B0-2---:R-:W2:Y:S01]  /*4750*/  LDL.64 R2, [R1] ;  /* 0x0000000001027983 */ /* 0x005ea20000100a00 */
[----:B------:R-:W-:Y:S01]  /*4760*/  ULDC.64 UR4, c[0x0][0x650] ;  /* 0x0001940000047ab9 */ /* 0x000fe20000000a00 */
[----:B------:R0:W-:Y:S01]  /*4770*/  SYNCS.ARRIVE.TRANS64.A1T0 RZ, [R66+UR47], RZ ;  /* 0x000000ff42ff79a7 */ /* 0x0001e2000810002f */
[----:B------:R-:W-:Y:S01]  /*4780*/  PRMT R0, RZ, 0x7610, R0 ;  /* 0x00007610ff007816 */ /* 0x000fe20000000000 */
[----:B-----5:R-:W-:Y:S02]  /*4790*/  IMAD.MOV.U32 R19, RZ, RZ, -0x1 ;  /* 0xffffffffff137424 */ /* 0x020fe400078e00ff */
[----:B------:R-:W-:Y:S01]  /*47a0*/  IMAD.MOV.U32 R22, RZ, RZ, -0x1 ;  /* 0xffffffffff167424 */ /* 0x000fe200078e00ff */
[----:B--2---:R-:W-:-:S04]  /*47b0*/  LEA R18, P0, R2, R18, 0x1 ;  /* 0x0000001202127211 */ /* 0x004fc800078008ff */
[----:B------:R-:W-:Y:S01]  /*47c0*/  LEA.HI.X R17, R2, R17, R23, 0x1, P0 ;  /* 0x0000001102117211 */ /* 0x000fe200000f0c17 */
[----:B------:R-:W-:Y:S01]  /*47d0*/  IMAD.MOV.U32 R2, RZ, RZ, -0x1 ;  /* 0xffffffffff027424 */ /* 0x000fe200078e00ff */
[----:B------:R-:W-:-:S04]  /*47e0*/  ISETP.GE.U32.AND P0, PT, R18, UR4, PT ;  /* 0x0000000412007c0c */ /* 0x000fc8000bf06070 */
[----:B------:R-:W-:-:S13]  /*47f0*/  ISETP.GE.U32.AND.EX P0, PT, R17, UR5, PT, P0 ;  /* 0x0000000511007c0c */ /* 0x000fda000bf06100 */
[----:B0-----:R-:W-:Y:S05]  /*4800*/  @P0 BRA `(.L_x_102) ;  /* 0x0000000400700947 */ /* 0x001fea0003800000 */
[----:B-1----:R-:W0:Y:S01]  /*4810*/  S2R R10, SR_CTAID.X ;  /* 0x00000000000a7919 */ /* 0x002e220000002500 */
[----:B---34-:R-:W1:Y:S01]  /*4820*/  LDC.64 R8, c[0x0][0x628] ;  /* 0x00018a00ff087b82 */ /* 0x018e620000000a00 */
[----:B------:R-:W-:Y:S01]  /*4830*/  ULDC UR4, c[0x0][0x150] ;  /* 0x0000540000047ab9 */ /* 0x000fe20000000800 */
[----:B------:R-:W-:Y:S01]  /*4840*/  IMAD.MOV.U32 R6, RZ, RZ, R18 ;  /* 0x000000ffff067224 */ /* 0x000fe200078e0012 */
[----:B------:R-:W2:Y:S01]  /*4850*/  S2R R20, SR_CTAID.Y ;  /* 0x0000000000147919 */ /* 0x000ea20000002600 */
[----:B------:R-:W-:-:S04]  /*4860*/  IMAD.MOV.U32 R7, RZ, RZ, R17 ;  /* 0x000000ffff077224 */ /* 0x000fc800078e0011 */
[----:B------:R-:W3:Y:S08]  /*4870*/  LDC R15, c[0x0][0x144] ;  /* 0x00005100ff0f7b82 */ /* 0x000ef00000000800 */
[----:B------:R-:W4:Y:S08]  /*4880*/  LDC R0, c[0x0][0x630] ;  /* 0x00018c00ff007b82 */ /* 0x000f300000000800 */
[----:B------:R-:W2:Y:S01]  /*4890*/  LDC.64 R12, c[0x0][0x620] ;  /* 0x00018800ff0c7b82 */ /* 0x000ea20000000a00 */
[----:B-1----:R-:W-:-:S04]  /*48a0*/  ISETP.NE.U32.AND P0, PT, R8, RZ, PT ;  /* 0x000000ff0800720c */ /* 0x002fc80003f05070 */
[----:B------:R-:W-:Y:S02]  /*48b0*/  ISETP.NE.AND.EX P0, PT, R9, RZ, PT, P0 ;  /* 0x000000ff0900720c */ /* 0x000fe40003f05300 */
[----:B0-----:R-:W-:-:S05]  /*48c0*/  I2FP.F32.U32 R2, R10 ;  /* 0x0000000a00027245 */ /* 0x001fca0000201000 */
[----:B------:R-:W-:-:S04]  /*48d0*/  FMUL R2, R2, UR4 ;  /* 0x0000000402027c20 */ /* 0x000fc80008400000 */
[----:B------:R0:W1:Y:S02]  /*48e0*/  F2I.U32.TRUNC.NTZ R14, R2 ;  /* 0x00000002000e7305 */ /* 0x000064000020f000 */
[----:B---34-:R-:W-:Y:S05]  /*48f0*/  @!P0 BRA `(.L_x_103) ;  /* 0x0000000000288947 */ /* 0x018fea0003800000 */
[----:B------:R-:W3:Y:S02]  /*4900*/  LDC R3, c[0x0][0x634] ;  /* 0x00018d00ff037b82 */ /* 0x000ee40000000800 */
[----:B---3--:R-:W-:-:S05]  /*4910*/  IADD3 R7, P0, R18, R3, RZ ;  /* 0x0000000312077210 */ /* 0x008fca0007f1e0ff */
[----:B------:R-:W-:-:S04]  /*4920*/  IMAD.X R11, RZ, RZ, R17, P0 ;  /* 0x000000ffff0b7224 */ /* 0x000fc800000e0611 */
[----:B0-----:R-:W-:-:S04]  /*4930*/  IMAD.WIDE.U32 R2, R11, R8, RZ ;  /* 0x000000080b027225 */ /* 0x001fc800078e00ff */
[----:B------:R-:W-:-:S04]  /*4940*/  IMAD.WIDE.U32 R4, P0, R7, R9, R2 ;  /* 0x0000000907047225 */ /* 0x000fc80007800002 */
[----:B------:R-:W-:-:S04]  /*4950*/  IMAD.WIDE.U32 R2, R7, R8, RZ ;  /* 0x0000000807027225 */ /* 0x000fc800078e00ff */
[----:B------:R-:W-:Y:S01]  /*4960*/  IMAD.X R7, RZ, RZ, RZ, P0 ;  /* 0x000000ffff077224 */ /* 0x000fe200000e06ff */
[----:B------:R-:W-:Y:S01]  /*4970*/  IADD3 RZ, P0, R3, R4, RZ ;  /* 0x0000000403ff7210 */ /* 0x000fe20007f1e0ff */
[----:B------:R-:W-:-:S04]  /*4980*/  IMAD.MOV.U32 R6, RZ, RZ, R5 ;  /* 0x000000ffff067224 */ /* 0x000fc800078e0005 */
[----:B------:R-:W-:-:S08]  /*4990*/  IMAD.WIDE.U32.X R6, R11, R9, R6, P0 ;  /* 0x000000090b067225 */ /* 0x000fd000000e0406 */
.L_x_103:
[----:B------:R-:W3:Y:S01]  /*49a0*/  LDC.64 R26, c[0x0][0x640] ;  /* 0x00019000ff1a7b82 */ /* 0x000ee20000000a00 */
[-C--:B------:R-:W-:Y:S01]  /*49b0*/  SHF.R.U64 R11, R6, R0.reuse, R7 ;  /* 0x00000000060b7219 */ /* 0x080fe20000001207 */
[----:B------:R-:W-:Y:S01]  /*49c0*/  IMAD.MOV.U32 R19, RZ, RZ, R17 ;  /* 0x000000ffff137224 */ /* 0x000fe200078e0011 */
[----:B------:R-:W-:Y:S01]  /*49d0*/  SHF.R.U32.HI R0, RZ, R0, R7 ;  /* 0x00000000ff007219 */ /* 0x000fe20000011607 */
[----:B-1----:R-:W-:Y:S01]  /*49e0*/  IMAD.MOV R14, RZ, RZ, -R14 ;  /* 0x000000ffff0e7224 */ /* 0x002fe200078e0a0e */
[----:B------:R-:W-:Y:S01]  /*49f0*/  IADD3 R5, P0, RZ, -R11, RZ ;  /* 0x8000000bff057210 */ /* 0x000fe20007f1e0ff */
[----:B------:R-:W-:Y:S01]  /*4a00*/  ULDC UR4, c[0x0][0x154] ;  /* 0x0000550000047ab9 */ /* 0x000fe20000000800 */
[----:B------:R-:W-:Y:S01]  /*4a10*/  IMAD.MOV.U32 R7, RZ, RZ, 0x1 ;  /* 0x00000001ff077424 */ /* 0x000fe200078e00ff */
[----:B------:R-:W1:Y:S01]  /*4a20*/  LDC R4, c[0x0][0x618] ;  /* 0x00018600ff047b82 */ /* 0x000e620000000800 */
[----:B------:R-:W-:Y:S02]  /*4a30*/  IMAD R22, R15, R14, R10 ;  /* 0x0000000e0f167224 */ /* 0x000fe400078e020a */
[----:B------:R-:W-:-:S04]  /*4a40*/  IMAD.X R3, RZ, RZ, ~R0, P0 ;  /* 0x000000ffff037224 */ /* 0x000fc800000e0e00 */
[-C--:B--2---:R-:W-:Y:S01]  /*4a50*/  IMAD R0, R3, R12.reuse, RZ ;  /* 0x0000000c03007224 */ /* 0x084fe200078e02ff */
[----:B------:R-:W2:Y:S01]  /*4a60*/  LDC R6, c[0x0][0x608] ;  /* 0x00018200ff067b82 */ /* 0x000ea20000000800 */
[----:B0-----:R-:W-:-:S04]  /*4a70*/  IMAD.WIDE.U32 R2, R5, R12, R18 ;  /* 0x0000000c05027225 */ /* 0x001fc800078e0012 */
[----:B------:R-:W-:Y:S01]  /*4a80*/  IMAD R5, R5, R13, R0 ;  /* 0x0000000d05057224 */ /* 0x000fe200078e0200 */
[----:B------:R-:W-:Y:S02]  /*4a90*/  I2FP.F32.U32 R0, R20 ;  /* 0x0000001400007245 */ /* 0x000fe40000201000 */
[----:B------:R-:W0:Y:S01]  /*4aa0*/  LDC R24, c[0x0][0x658] ;  /* 0x00019600ff187b82 */ /* 0x000e220000000800 */
[----:B------:R-:W-:Y:S01]  /*4ab0*/  IMAD.IADD R3, R3, 0x1, R5 ;  /* 0x0000000103037824 */ /* 0x000fe200078e0205 */
[----:B---3--:R-:W-:Y:S01]  /*4ac0*/  ISETP.NE.U32.AND P0, PT, R26, RZ, PT ;  /* 0x000000ff1a00720c */ /* 0x008fe20003f05070 */
[----:B------:R-:W-:Y:S01]  /*4ad0*/  FMUL R0, R0, UR4 ;  /* 0x0000000400007c20 */ /* 0x000fe20008400000 */
[----:B------:R-:W-:Y:S02]  /*4ae0*/  IMAD.MOV.U32 R5, RZ, RZ, -0x1 ;  /* 0xffffffffff057424 */ /* 0x000fe400078e00ff */
[----:B------:R-:W-:Y:S01]  /*4af0*/  ISETP.NE.AND.EX P0, PT, R27, RZ, PT, P0 ;  /* 0x000000ff1b00720c */ /* 0x000fe20003f05300 */
[----:B------:R3:W4:Y:S01]  /*4b00*/  F2I.U32.TRUNC.NTZ R12, R0 ;  /* 0x00000000000c7305 */ /* 0x000722000020f000 */
[----:B------:R-:W3:Y:S01]  /*4b10*/  LDC R15, c[0x0][0x148] ;  /* 0x00005200ff0f7b82 */ /* 0x000ee20000000800 */
[----:B-1----:R-:W-:-:S02]  /*4b20*/  SHF.R.U64 R10, R2, R4, R3 ;  /* 0x00000004020a7219 */ /* 0x002fc40000001203 */
[----:B------:R-:W-:-:S05]  /*4b30*/  SHF.R.U32.HI R3, RZ, R4, R3 ;  /* 0x00000004ff037219 */ /* 0x000fca0000011603 */
[----:B------:R-:W1:Y:S01]  /*4b40*/  LDC R14, c[0x0][0x600] ;  /* 0x00018000ff0e7b82 */ /* 0x000e620000000800 */
[-CC-:B--2---:R-:W-:Y:S02]  /*4b50*/  SHF.R.U64 R8, R10, R6.reuse, R3.reuse ;  /* 0x000000060a087219 */ /* 0x184fe40000001203 */
[----:B------:R-:W-:-:S05]  /*4b60*/  SHF.R.U32.HI R3, RZ, R6, R3 ;  /* 0x00000006ff037219 */ /* 0x000fca0000011603 */
[----:B------:R-:W2:Y:S01]  /*4b70*/  LDC R21, c[0x0][0x648] ;  /* 0x00019200ff157b82 */ /* 0x000ea20000000800 */
[-CC-:B0-----:R-:W-:Y:S02]  /*4b80*/  SHF.R.U64 R13, R8, R24.reuse, R3.reuse ;  /* 0x00000018080d7219 */ /* 0x181fe40000001203 */
[-C--:B------:R-:W-:Y:S02]  /*4b90*/  SHF.L.U32 R5, R5, R24.reuse, RZ ;  /* 0x0000001805057219 */ /* 0x080fe400000006ff */
[-C--:B------:R-:W-:Y:S01]  /*4ba0*/  SHF.R.U32.HI R3, RZ, R24.reuse, R3 ;  /* 0x00000018ff037219 */ /* 0x080fe20000011603 */
[----:B------:R-:W-:Y:S01]  /*4bb0*/  IMAD.MOV.U32 R2, RZ, RZ, R13 ;  /* 0x000000ffff027224 */ /* 0x000fe200078e000d */
[----:B------:R-:W-:Y:S01]  /*4bc0*/  SHF.L.U32 R24, R7, R24, RZ ;  /* 0x0000001807187219 */ /* 0x000fe200000006ff */
[----:B------:R-:W0:Y:S01]  /*4bd0*/  LDC R25, c[0x0][0x638] ;  /* 0x00018e00ff197b82 */ /* 0x000e220000000800 */
[----:B------:R-:W-:-:S07]  /*4be0*/  LOP3.LUT R19, RZ, R5, RZ, 0x33, !PT ;  /* 0x00000005ff137212 */ /* 0x000fce00078e33ff */
[----:B------:R-:W0:Y:S01]  /*4bf0*/  LDC R28, c[0x0][0x610] ;  /* 0x00018400ff1c7b82 */ /* 0x000e220000000800 */
[----:B----4-:R-:W-:Y:S05]  /*4c00*/  @!P0 BRA `(.L_x_104) ;  /* 0x0000000000288947 */ /* 0x010fea0003800000 */
[----:B---3--:R-:W3:Y:S02]  /*4c10*/  LDC R0, c[0x0][0x64c] ;  /* 0x00019300ff007b82 */ /* 0x008ee40000000800 */
[----:B---3--:R-:W-:-:S05]  /*4c20*/  IADD3 R7, P0, R13, R0, RZ ;  /* 0x000000000d077210 */ /* 0x008fca0007f1e0ff */
        /* <DEDUP_REMOVED lines=8> */
.L_x_104:
[----:B------:R-:W4:Y:S01]  /*4cb0*/  LDC R4, c[0x0][0x65c] ;  /* 0x00019700ff047b82 */ /* 0x000f220000000800 */
[----:B--23--:R-:W-:Y:S01]  /*4cc0*/  SHF.R.U64 R0, R2, R21, R3 ;  /* 0x0000001502007219 */ /* 0x00cfe20000001203 */
[----:B-1----:R-:W-:Y:S01]  /*4cd0*/  VIADD R3, R14, 0xffffffff ;  /* 0xffffffff0e037836 */ /* 0x002fe20000000000 */
[----:B------:R-:W-:Y:S01]  /*4ce0*/  LOP3.LUT R19, R8, R19, RZ, 0xc0, !PT ;  /* 0x0000001308137212 */ /* 0x000fe200078ec0ff */
[----:B------:R-:W-:Y:S02]  /*4cf0*/  IMAD.MOV R12, RZ, RZ, -R12 ;  /* 0x000000ffff0c7224 */ /* 0x000fe400078e0a0c */
[----:B------:R-:W-:Y:S01]  /*4d00*/  IMAD.MOV R2, RZ, RZ, -R0 ;  /* 0x000000ffff027224 */ /* 0x000fe200078e0a00 */
[----:B------:R-:W-:Y:S01]  /*4d10*/  LOP3.LUT R3, R10, R3, RZ, 0xc0, !PT ;  /* 0x000000030a037212 */ /* 0x000fe200078ec0ff */
[----:B------:R-:W-:Y:S02]  /*4d20*/  IMAD R19, R24, R0, R19 ;  /* 0x0000000018137224 */ /* 0x000fe400078e0213 */
[----:B0-----:R-:W-:-:S04]  /*4d30*/  IMAD R0, R2, R25, R13 ;  /* 0x0000001902007224 */ /* 0x001fc800078e020d */
[----:B------:R-:W-:Y:S01]  /*4d40*/  IMAD R2, R0, R14, R3 ;  /* 0x0000000e00027224 */ /* 0x000fe200078e0203 */
[----:B----4-:R-:W-:Y:S01]  /*4d50*/  ISETP.NE.AND P0, PT, R4, 0x1, PT ;  /* 0x000000010400780c */ /* 0x010fe20003f05270 */
[----:B------:R-:W-:-:S05]  /*4d60*/  IMAD.MOV.U32 R4, RZ, RZ, 0x1 ;  /* 0x00000001ff047424 */ /* 0x000fca00078e00ff */
[----:B------:R-:W-:-:S07]  /*4d70*/  PRMT R0, R4, 0x7610, R0 ;  /* 0x0000761004007816 */ /* 0x000fce0000000000 */
[----:B------:R-:W-:-:S04]  /*4d80*/  @P0 IMAD R22, R15, R12, R20 ;  /* 0x0000000c0f160224 */ /* 0x000fc800078e0214 */
[----:B------:R-:W-:-:S05]  /*4d90*/  IMAD R19, R19, R28, R22 ;  /* 0x0000001c13137224 */ /* 0x000fca00078e0216 */
[----:B------:R-:W-:Y:S02]  /*4da0*/  SEL R22, R2, R19, !P0 ;  /* 0x0000001302167207 */ /* 0x000fe40004000000 */
[----:B------:R-:W-:Y:S01]  /*4db0*/  SEL R19, R19, R2, !P0 ;  /* 0x0000000213137207 */ /* 0x000fe20004000000 */
[----:B------:R-:W-:-:S07]  /*4dc0*/  IMAD.MOV.U32 R2, RZ, RZ, R11 ;  /* 0x000000ffff027224 */ /* 0x000fce00078e000b */
.L_x_102:
[----:B------:R-:W-:Y:S02]  /*4dd0*/  LOP3.LUT P0, RZ, R0, 0xff, RZ, 0xc0, !PT ;  /* 0x000000ff00ff7812 */ /* 0x000fe4000780c0ff */
[----:B------:R-:W-:-:S11]  /*4de0*/  LOP3.LUT R73, R73, 0x1, RZ, 0x3c, !PT ;  /* 0x0000000149497812 */ /* 0x000fd600078e3cff */
[----:B------:R-:W-:Y:S05]  /*4df0*/  @P0 BRA `(.L_x_105) ;  /* 0xffffffc800a40947 */ /* 0x000fea000383ffff */
[----:B------:R-:W-:Y:S05]  /*4e00*/  EXIT ;  /* 0x000000000000794d */ /* 0x000fea0003800000 */
.L_x_18:
[----:B------:R-:W-:-:S08]  /*4e10*/  ISETP.NE.AND P0, PT, R5, RZ, PT ;  /* 0x000000ff0500720c */ /* 0x000fd00003f05270 */
[----:B0-----:R-:W0:-:S00]  /*4e20*/  USETMAXREG.DEALLOC.CTAPOOL 0x28 ;  /* 0x00000028000079c8 */ /* 0x001e0000080e0500 */
[----:B------:R-:W-:Y:S05]  /*4e30*/  @P0 EXIT ;  /* 0x000000000000094d */ /* 0x000fea0003800000 */
[----:B0-----:R-:W-:Y:S01]  /*4e40*/  LOP3.LUT P0, RZ, R8, 0xff, RZ, 0xc0, !PT ;  /* 0x000000ff08ff7812 */ /* 0x001fe2000780c0ff */
[----:B------:R-:W-:Y:S02]  /*4e50*/  IMAD.MOV.U32 R0, RZ, RZ, 0x1 ;  /* 0x00000001ff007424 */ /* 0x000fe400078e00ff */
[----:B------:R-:W-:-:S10]  /*4e60*/  IMAD.MOV.U32 R7, RZ, RZ, RZ ;  /* 0x000000ffff077224 */ /* 0x000fd400078e00ff */
[----:B------:R-:W-:Y:S05]  /*4e70*/  @!P0 BRA `(.L_x_106) ;  /* 0x0000000c007c8947 */ /* 0x000fea0003800000 */
[----:B------:R-:W0:Y:S01]  /*4e80*/  S2UR UR9, SR_CgaCtaId ;  /* 0x00000000000979c3 */ /* 0x000e220000008800 */
[----:B------:R-:W-:Y:S01]  /*4e90*/  UMOV UR10, 0x1 ;  /* 0x00000001000a7882 */ /* 0x000fe20000000000 */
[----:B------:R-:W-:Y:S01]  /*4ea0*/  LOP3.LUT P0, RZ, R4, 0x1f, RZ, 0xc0, !PT ;  /* 0x0000001f04ff7812 */ /* 0x000fe2000780c0ff */
[----:B------:R-:W-:Y:S01]  /*4eb0*/  ULDC UR5, c[0x0][0x658] ;  /* 0x0001960000057ab9 */ /* 0x000fe20000000800 */
[----:B------:R-:W-:Y:S01]  /*4ec0*/  UMOV UR7, 0xffffffff ;  /* 0xffffffff00077882 */ /* 0x000fe20000000000 */
[----:B------:R-:W-:Y:S01]  /*4ed0*/  BSSY B0, `(.L_x_106) ;  /* 0x00000d9000007945 */ /* 0x000fe20003800000 */
[----:B------:R-:W-:Y:S01]  /*4ee0*/  USHF.L.U32 UR7, UR7, UR5, URZ ;  /* 0x0000000507077299 */ /* 0x000fe2000800063f */
[C---:B------:R-:W-:Y:S01]  /*4ef0*/  ISETP.NE.AND P2, PT, R3.reuse, RZ, PT ;  /* 0x000000ff0300720c */ /* 0x040fe20003f45270 */
[----:B------:R-:W-:Y:S01]  /*4f00*/  IMAD.MOV.U32 R8, RZ, RZ, 0x1 ;  /* 0x00000001ff087424 */ /* 0x000fe200078e00ff */
[----:B------:R-:W-:Y:S01]  /*4f10*/  ISETP.NE.OR P0, PT, R3, RZ, !P0 ;  /* 0x000000ff0300720c */ /* 0x000fe20004705670 */
[----:B------:R-:W-:Y:S01]  /*4f20*/  IMAD.MOV.U32 R0, RZ, RZ, 0x1 ;  /* 0x00000001ff007424 */ /* 0x000fe200078e00ff */
[----:B------:R-:W-:Y:S01]  /*4f30*/  LOP3.LUT R6, R16, 0x2, RZ, 0xfc, !PT ;  /* 0x0000000210067812 */ /* 0x000fe200078efcff */
[----:B------:R-:W-:Y:S01]  /*4f40*/  IMAD.MOV.U32 R7, RZ, RZ, RZ ;  /* 0x000000ffff077224 */ /* 0x000fe200078e00ff */
[----:B------:R-:W-:Y:S01]  /*4f50*/  ULDC UR4, c[0x0][0x600] ;  /* 0x0001800000047ab9 */ /* 0x000fe20000000800 */
[----:B------:R-:W-:Y:S01]  /*4f60*/  UMOV UR18, 0x5 ;  /* 0x0000000500127882 */ /* 0x000fe20000000000 */
[----:B------:R-:W-:-:S02]  /*4f70*/  UIADD3 UR26, UR40, 0x1, URZ ;  /* 0x00000001281a7890 */ /* 0x000fc4000fffe03f */
[----:B------:R-:W-:Y:S02]  /*4f80*/  UIADD3 UR4, UR4, -0x1, URZ ;  /* 0xffffffff04047890 */ /* 0x000fe4000fffe03f */
[----:B------:R-:W-:Y:S02]  /*4f90*/  USHF.L.U32 UR5, UR10, UR5, URZ ;  /* 0x000000050a057299 */ /* 0x000fe4000800063f */
[----:B------:R-:W-:Y:S01]  /*4fa0*/  ULOP3.LUT UR7, URZ, UR7, URZ, 0x33, !UPT ;  /* 0x000000073f077292 */ /* 0x000fe2000f8e333f */
[----:B------:R-:W-:Y:S01]  /*4fb0*/  ULDC.64 UR24, c[0x0][0x198] ;  /* 0x0000660000187ab9 */ /* 0x000fe20000000a00 */
[----:B0-----:R-:W-:Y:S02]  /*4fc0*/  ULOP3.LUT UR8, UR9, 0x1, URZ, 0xc0, !UPT ;  /* 0x0000000109087892 */ /* 0x001fe4000f8ec03f */
[----:B------:R-:W-:Y:S02]  /*4fd0*/  USHF.R.U32.HI UR27, URZ, 0x1, UR9 ;  /* 0x000000013f1b7899 */ /* 0x000fe40008011609 */
[----:B------:R-:W-:-:S02]  /*4fe0*/  USHF.L.U32 UR6, UR9, 0x5, URZ ;  /* 0x0000000509067899 */ /* 0x000fc4000800063f */
[----:B------:R-:W-:Y:S02]  /*4ff0*/  USHF.L.U32 UR28, UR9, 0xb, URZ ;  /* 0x0000000b091c7899 */ /* 0x000fe4000800063f */
[----:B------:R-:W-:Y:S02]  /*5000*/  ULOP3.LUT UR9, UR9, 0xfffffffe, URZ, 0xc0, !UPT ;  /* 0xfffffffe09097892 */ /* 0x000fe4000f8ec03f */
[----:B------:R-:W-:Y:S02]  /*5010*/  UISETP.GT.U32.AND UP0, UPT, UR8, 0xffff, UPT ;  /* 0x0000ffff0800788c */ /* 0x000fe4000bf04070 */
[----:B------:R-:W-:Y:S02]  /*5020*/  USHF.L.U32 UR13, UR10, UR9, URZ ;  /* 0x000000090a0d7299 */ /* 0x000fe4000800063f */
[----:B------:R-:W-:Y:S02]  /*5030*/  ULOP3.LUT UR9, UR9, 0x1, URZ, 0xfc, !UPT ;  /* 0x0000000109097892 */ /* 0x000fe4000f8efc3f */
[----:B------:R-:W-:-:S02]  /*5040*/  USEL UR8, UR8, 0xffff, !UP0 ;  /* 0x0000ffff08087887 */ /* 0x000fc4000c000000 */
[----:B------:R-:W-:Y:S02]  /*5050*/  USHF.L.U32 UR9, UR10, UR9, URZ ;  /* 0x000000090a097299 */ /* 0x000fe4000800063f */
[----:B------:R-:W-:Y:S02]  /*5060*/  ULOP3.LUT UR8, UR8, 0xffff, URZ, 0xc0, !UPT ;  /* 0x0000ffff08087892 */ /* 0x000fe4000f8ec03f */
[----:B------:R-:W-:Y:S02]  /*5070*/  ULOP3.LUT UR6, UR6, 0x20, URZ, 0xc0, !UPT ;  /* 0x0000002006067892 */ /* 0x000fe4000f8ec03f */
[----:B------:R-:W-:Y:S02]  /*5080*/  ULOP3.LUT UR13, UR13, UR9, URZ, 0xfc, !UPT ;  /* 0x000000090d0d7292 */ /* 0x000fe4000f8efc3f */
[----:B------:R-:W-:-:S12]  /*5090*/  USHF.L.U32 UR18, UR18, UR8, URZ ;  /* 0x0000000812127299 */ /* 0x000fd8000800063f */
.L_x_118:
[----:B------:R-:W-:-:S03]  /*50a0*/  UMOV UR8, 0xffffffff ;  /* 0xffffffff00087882 */ /* 0x000fc60000000000 */
[----:B------:R-:W-:Y:S05]  /*50b0*/  BRA.DIV UR8, `(.L_x_107) ;  /* 0x0000001608687947 */ /* 0x000fea000b800000 */
[----:B------:R-:W-:-:S13]  /*50c0*/  ELECT P6, URZ, PT ;  /* 0x00000000003f782f */ /* 0x000fda00038c0000 */
.L_x_141:
[----:B------:R-:W0:Y:S01]  /*50d0*/  LDC R3, c[0x0][0x28c] ;  /* 0x0000a300ff037b82 */ /* 0x000e220000000800 */
[----:B------:R-:W-:Y:S01]  /*50e0*/  BSSY B1, `(.L_x_108) ;  /* 0x000003e000017945 */ /* 0x000fe20003800000 */
[----:B0-----:R-:W-:-:S13]  /*50f0*/  ISETP.LT.OR P6, PT, R3, 0x1, !P6 ;  /* 0x000000010300780c */ /* 0x001fda00077c1670 */
[----:B------:R-:W-:Y:S05]  /*5100*/  @P6 BRA `(.L_x_109) ;  /* 0x0000000000ec6947 */ /* 0x000fea0003800000 */
[----:B------:R-:W-:Y:S01]  /*5110*/  LEA R19, R19, UR27, 0x1 ;  /* 0x0000001b13137c11 */ /* 0x000fe2000f8e08ff */
[----:B------:R-:W-:Y:S01]  /*5120*/  IMAD.MOV.U32 R12, RZ, RZ, RZ ;  /* 0x000000ffff0c7224 */ /* 0x000fe200078e00ff */
[----:B------:R-:W-:Y:S01]  /*5130*/  LEA R22, R22, UR6, 0x6 ;  /* 0x0000000616167c11 */ /* 0x000fe2000f8e30ff */
[----:B------:R-:W-:Y:S02]  /*5140*/  IMAD.U32 R13, RZ, RZ, UR26 ;  /* 0x0000001aff0d7e24 */ /* 0x000fe4000f8e00ff */
[----:B------:R-:W-:Y:S02]  /*5150*/  IMAD.MOV.U32 R3, RZ, RZ, R0 ;  /* 0x000000ffff037224 */ /* 0x000fe400078e0000 */
[----:B------:R-:W-:Y:S02]  /*5160*/  IMAD.MOV.U32 R4, RZ, RZ, R7 ;  /* 0x000000ffff047224 */ /* 0x000fe400078e0007 */
[----:B------:R-:W-:-:S07]  /*5170*/  IMAD.SHL.U32 R19, R19, 0x20, RZ ;  /* 0x0000002013137824 */ /* 0x000fce00078e00ff */
.L_x_113:
[----:B------:R-:W0:Y:S01]  /*5180*/  S2R R10, SR_CgaCtaId ;  /* 0x00000000000a7919 */ /* 0x000e220000008800 */
[----:B------:R-:W-:Y:S01]  /*5190*/  MOV R5, 0x400 ;  /* 0x0000040000057802 */ /* 0x000fe20000000f00 */
[----:B------:R-:W1:Y:S03]  /*51a0*/  @!P2 LDC R9, c[0x0][0x500] ;  /* 0x00014000ff09ab82 */ /* 0x000e660000000800 */
[----:B0-----:R-:W-:Y:S02]  /*51b0*/  LEA R11, R10, R5, 0x18 ;  /* 0x000000050a0b7211 */ /* 0x001fe400078ec0ff */
[----:B------:R-:W-:-:S03]  /*51c0*/  SHF.L.U32 R5, R3, 0x1f, RZ ;  /* 0x0000001f03057819 */ /* 0x000fc600000006ff */
[----:B------:R-:W-:-:S04]  /*51d0*/  IMAD R10, R4, 0x8, R11 ;  /* 0x00000008040a7824 */ /* 0x000fc800078e020b */
[----:B------:R-:W0:Y:S02]  /*51e0*/  SYNCS.PHASECHK.TRANS64.TRYWAIT P1, [R10+URZ+0x70], R5 ;  /* 0x000070050a0075a7 */ /* 0x000e24000802017f */
[----:B01----:R-:W-:Y:S05]  /*51f0*/  @!P1 BRA `(.L_x_110) ;  /* 0x0000001400389947 */ /* 0x003fea0003800000 */
.L_x_142:
[----:B0-----:R-:W-:Y:S01]  /*5200*/  PRMT R5, R6, 0x9910, RZ ;  /* 0x0000991006057816 */ /* 0x001fe200000000ff */
[----:B------:R0:W-:Y:S03]  /*5210*/  @!P2 SYNCS.ARRIVE.TRANS64 RZ, [R10+URZ], R9 ;  /* 0x000000090affa9a7 */ /* 0x0001e6000800003f */
[----:B------:R-:W-:-:S13]  /*5220*/  ISETP.NE.AND P1, PT, R5, 0x2, PT ;  /* 0x000000020500780c */ /* 0x000fda0003f25270 */
[----:B0-----:R-:W-:Y:S05]  /*5230*/  @P1 BRA `(.L_x_111) ;  /* 0x0000000000041947 */ /* 0x001fea0003800000 */
[----:B------:R-:W-:Y:S01]  /*5240*/  BPT.TRAP 0x1 ;  /* 0x000000040000795c */ /* 0x000fe20000300000 */
.L_x_111:
[----:B------:R-:W-:Y:S05]  /*5250*/  @P0 BRA `(.L_x_112) ;  /* 0x0000000000040947 */ /* 0x000fea0003800000 */
[----:B------:R-:W-:Y:S01]  /*5260*/  BPT.TRAP 0x1 ;  /* 0x000000040000795c */ /* 0x000fe20000300000 */
.L_x_112:
[----:B------:R-:W-:Y:S01]  /*5270*/  R2UR UR8, R4 ;  /* 0x00000000040872ca */ /* 0x000fe200000e0000 */
[----:B------:R-:W-:Y:S01]  /*5280*/  VIADD R13, R13, 0xffffffff ;  /* 0xffffffff0d0d7836 */ /* 0x000fe20000000000 */
[----:B------:R-:W-:Y:S01]  /*5290*/  R2UR UR15, R11 ;  /* 0x000000000b0f72ca */ /* 0x000fe200000e0000 */
[----:B------:R-:W-:Y:S01]  /*52a0*/  UIADD3 UR14, UP0, UR24, 0xf0, URZ ;  /* 0x000000f0180e7890 */ /* 0x000fe2000ff1e03f */
[----:B------:R-:W-:Y:S01]  /*52b0*/  R2UR UR22, R19 ;  /* 0x00000000131672ca */ /* 0x000fe200000e0000 */
[----:B------:R-:W-:Y:S01]  /*52c0*/  UIADD3 UR30, UP1, UR24, 0x1f0, URZ ;  /* 0x000001f0181e7890 */ /* 0x000fe2000ff3e03f */
[----:B------:R-:W-:Y:S01]  /*52d0*/  R2UR UR9, R10 ;  /* 0x000000000a0972ca */ /* 0x000fe200000e0000 */
[----:B------:R-:W-:Y:S01]  /*52e0*/  UPRMT UR19, URZ, 0x5410, UR18 ;  /* 0x000054103f137896 */ /* 0x000fe20008000012 */
[----:B------:R-:W-:Y:S01]  /*52f0*/  R2UR UR10, R12 ;  /* 0x000000000c0a72ca */ /* 0x000fe200000e0000 */
[----:B------:R-:W-:Y:S01]  /*5300*/  VIADD R4, R4, 0x1 ;  /* 0x0000000104047836 */ /* 0x000fe20000000000 */
[----:B------:R-:W-:Y:S01]  /*5310*/  R2UR UR12, R2 ;  /* 0x00000000020c72ca */ /* 0x000fe200000e0000 */
[----:B------:R-:W-:Y:S01]  /*5320*/  UPRMT UR29, URZ, 0x5410, UR13 ;  /* 0x000054103f1d7896 */ /* 0x000fe2000800000d */
[----:B------:R-:W-:Y:S01]  /*5330*/  R2UR UR23, R22 ;  /* 0x00000000161772ca */ /* 0x000fe200000e0000 */
[----:B------:R-:W-:Y:S01]  /*5340*/  USHF.L.U32 UR8, UR8, 0xc, URZ ;  /* 0x0000000c08087899 */ /* 0x000fe2000800063f */
[----:B------:R-:W-:Y:S01]  /*5350*/  ISETP.GT.AND P3, PT, R13, 0x1, PT ;  /* 0x000000010d00780c */ /* 0x000fe20003f64270 */
[----:B------:R-:W-:Y:S01]  /*5360*/  UIADD3.X UR31, URZ, UR25, URZ, UP1, !UPT ;  /* 0x000000193f1f7290 */ /* 0x000fe20008ffe43f */
[----:B------:R-:W-:Y:S01]  /*5370*/  ISETP.NE.AND P1, PT, R4, 0xe, PT ;  /* 0x0000000e0400780c */ /* 0x000fe20003f25270 */
[----:B------:R-:W-:Y:S01]  /*5380*/  ULEA UR11, UR27, UR8, 0xb ;  /* 0x000000081b0b7291 */ /* 0x000fe2000f8e583f */
[----:B------:R-:W-:Y:S01]  /*5390*/  VIADD R12, R12, 0x40 ;  /* 0x000000400c0c7836 */ /* 0x000fe20000000000 */
[----:B------:R-:W-:Y:S01]  /*53a0*/  ULOP3.LUT UR8, UR8, 0x800, UR28, 0xf8, !UPT ;  /* 0x0000080008087892 */ /* 0x000fe2000f8ef81c */
[----:B------:R-:W-:Y:S01]  /*53b0*/  SEL R10, RZ, 0x1, P1 ;  /* 0x00000001ff0a7807 */ /* 0x000fe20000800000 */
[----:B------:R-:W-:Y:S01]  /*53c0*/  ULEA UR11, UR11, UR15, 0x1 ;  /* 0x0000000f0b0b7291 */ /* 0x000fe2000f8e083f */
[----:B------:R-:W-:Y:S01]  /*53d0*/  SEL R4, R4, RZ, P1 ;  /* 0x000000ff04047207 */ /* 0x000fe20000800000 */
[----:B------:R-:W-:Y:S01]  /*53e0*/  ULEA UR8, UR8, UR15, 0x1 ;  /* 0x0000000f08087291 */ /* 0x000fe2000f8e083f */
[----:B------:R-:W-:Y:S01]  /*53f0*/  LOP3.LUT R3, R3, R10, RZ, 0x3c, !PT ;  /* 0x0000000a03037212 */ /* 0x000fe200078e3cff */
[----:B------:R-:W-:-:S02]  /*5400*/  UIADD3 UR20, UR11, 0x200, URZ ;  /* 0x000002000b147890 */ /* 0x000fc4000fffe03f */
[----:B------:R-:W-:Y:S02]  /*5410*/  UIADD3.X UR15, URZ, UR25, URZ, UP0, !UPT ;  /* 0x000000193f0f7290 */ /* 0x000fe400087fe43f */
[----:B------:R-:W-:Y:S01]  /*5420*/  UIADD3 UR21, UR8, 0x1c200, URZ ;  /* 0x0001c20008157890 */ /* 0x000fe2000fffe03f */
[----:B------:R-:W-:Y:S01]  /*5430*/  UMOV UR16, 0x0 ;  /* 0x0000000000107882 */ /* 0x000fe20000000000 */
[----:B------:R-:W-:Y:S01]  /*5440*/  UMOV UR17, 0x10000000 ;  /* 0x1000000000117882 */ /* 0x000fe20000000000 */
[----:B------:R-:W-:Y:S01]  /*5450*/  UMOV UR11, UR22 ;  /* 0x00000016000b7c82 */ /* 0x000fe20008000000 */
[----:B------:R-:W-:-:S03]  /*5460*/  UMOV UR8, UR20 ;  /* 0x0000001400087c82 */ /* 0x000fc60008000000 */
[----:B------:R0:W-:Y:S02]  /*5470*/  UTMALDG.3D.MULTICAST [UR8], [UR14], UR19, desc[UR16] ;  /* 0x000010080e0073b4 */ /* 0x0001e40008011813 */
[----:B0-----:R-:W-:Y:S01]  /*5480*/  UMOV UR8, UR21 ;  /* 0x0000001500087c82 */ /* 0x001fe20008000000 */
[----:B------:R-:W-:Y:S02]  /*5490*/  UMOV UR11, UR23 ;  /* 0x00000017000b7c82 */ /* 0x000fe40008000000 */
[----:B------:R0:W-:Y:S02]  /*54a0*/  UTMALDG.3D.MULTICAST [UR8], [UR30], UR29, desc[UR16] ;  /* 0x000010081e0073b4 */ /* 0x0001e4000801181d */
[----:B0-----:R-:W-:Y:S05]  /*54b0*/  @P3 BRA `(.L_x_113) ;  /* 0xfffffffc00303947 */ /* 0x001fea000383ffff */
.L_x_109:
[----:B------:R-:W-:Y:S05]  /*54c0*/  BSYNC B1 ;  /* 0x0000000000017941 */ /* 0x000fea0003800000 */
.L_x_108:
[----:B------:R-:W2:Y:S01]  /*54d0*/  LDL.64 R10, [R1] ;  /* 0x00000000010a7983 */ /* 0x000ea20000100a00 */
[----:B------:R-:W-:Y:S01]  /*54e0*/  LOP3.LUT P4, RZ, R8, 0xff, RZ, 0xc0, !PT ;  /* 0x000000ff08ff7812 */ /* 0x000fe2000788c0ff */
[----:B------:R-:W-:Y:S01]  /*54f0*/  VIADD R4, R7, UR40 ;  /* 0x0000002807047c36 */ /* 0x000fe20008000000 */
[----:B------:R-:W-:Y:S01]  /*5500*/  ULDC.64 UR8, c[0x0][0x650] ;  /* 0x0001940000087ab9 */ /* 0x000fe20000000a00 */
[----:B------:R-:W-:Y:S01]  /*5510*/  IMAD.U32 R5, RZ, RZ, UR40 ;  /* 0x00000028ff057e24 */ /* 0x000fe2000f8e00ff */
[----:B------:R-:W-:Y:S01]  /*5520*/  UISETP.GE.U32.AND UP0, UPT, UR40, 0xe, UPT ;  /* 0x0000000e2800788c */ /* 0x000fe2000bf06070 */
[----:B------:R-:W-:Y:S01]  /*5530*/  BSSY B1, `(.L_x_114) ;  /* 0x0000070000017945 */ /* 0x000fe20003800000 */
[----:B------:R-:W-:Y:S01]  /*5540*/  SHF.R.U32.HI R2, RZ, 0x1, R4 ;  /* 0x00000001ff027819 */ /* 0x000fe20000011604 */
[----:B------:R-:W-:Y:S01]  /*5550*/  IMAD.MOV.U32 R19, RZ, RZ, -0x1 ;  /* 0xffffffffff137424 */ /* 0x000fe200078e00ff */
[----:B------:R-:W-:Y:S01]  /*5560*/  ISETP.GT.U32.AND P1, PT, R4, 0xd, PT ;  /* 0x0000000d0400780c */ /* 0x000fe20003f24070 */
[----:B------:R-:W-:Y:S01]  /*5570*/  IMAD.MOV.U32 R22, RZ, RZ, -0x1 ;  /* 0xffffffffff167424 */ /* 0x000fe200078e00ff */
[----:B------:R-:W-:-:S02]  /*5580*/  PLOP3.LUT P3, PT, PT, PT, UP0, 0x80, 0x0 ;  /* 0x000000000000781c */ /* 0x000fc40003f6f008 */
[----:B------:R-:W-:Y:S01]  /*5590*/  ISETP.LT.U32.AND P1, PT, R5, 0xe, P1 ;  /* 0x0000000e0500780c */ /* 0x000fe20000f21070 */
[----:B------:R-:W0:Y:S01]  /*55a0*/  @P4 S2R R8, SR_CgaCtaId ;  /* 0x0000000000084919 */ /* 0x000e220000008800 */
[----:B------:R-:W-:-:S04]  /*55b0*/  @P4 MOV R3, 0x400 ;  /* 0x0000040000034802 */ /* 0x000fc80000000f00 */
[----:B0-----:R-:W-:Y:S01]  /*55c0*/  @P4 LEA R8, R8, R3, 0x18 ;  /* 0x0000000308084211 */ /* 0x001fe200078ec0ff */
[----:B------:R-:W-:-:S03]  /*55d0*/  IMAD.WIDE.U32 R2, R2, -0x6db6db6d, RZ ;  /* 0x9249249302027825 */ /* 0x000fc600078e00ff */
[----:B------:R0:W-:Y:S01]  /*55e0*/  @P4 SYNCS.ARRIVE.TRANS64.A1T0 RZ, [R8+URZ+0x118], RZ ;  /* 0x000118ff08ff49a7 */ /* 0x0001e2000810003f */
[----:B------:R-:W-:Y:S01]  /*55f0*/  IMAD.MOV.U32 R2, RZ, RZ, -0x1 ;  /* 0xffffffffff027424 */ /* 0x000fe200078e00ff */
[----:B------:R-:W-:Y:S02]  /*5600*/  SHF.R.U32.HI R5, RZ, 0x2, R3 ;  /* 0x00000002ff057819 */ /* 0x000fe40000011603 */
[----:B------:R-:W-:-:S03]  /*5610*/  SEL R3, RZ, 0x1, !P1 ;  /* 0x00000001ff037807 */ /* 0x000fc60004800000 */
[----:B------:R-:W-:Y:S01]  /*5620*/  IMAD R7, R5, -0xe, R4 ;  /* 0xfffffff205077824 */ /* 0x000fe200078e0204 */
[----:B------:R-:W-:Y:S02]  /*5630*/  LOP3.LUT R0, R0, R3, RZ, 0x3c, !PT ;  /* 0x0000000300007212 */ /* 0x000fe400078e3cff */
[----:B------:R-:W-:Y:S02]  /*5640*/  PRMT R3, RZ, 0x7610, R3 ;  /* 0x00007610ff037816 */ /* 0x000fe40000000003 */
[----:B------:R-:W-:Y:S02]  /*5650*/  @P3 LOP3.LUT R0, R0, 0x1, R5, 0x78, !PT ;  /* 0x0000000100003812 */ /* 0x000fe400078e7805 */
[----:B0-----:R-:W-:Y:S02]  /*5660*/  PRMT R8, RZ, 0x7610, R8 ;  /* 0x00007610ff087816 */ /* 0x001fe40000000008 */
[----:B--2---:R-:W-:-:S04]  /*5670*/  IADD3 R18, P4, R18, R10, RZ ;  /* 0x0000000a12127210 */ /* 0x004fc80007f9e0ff */
[----:B------:R-:W-:Y:S01]  /*5680*/  ISETP.GE.U32.AND P1, PT, R18, UR8, PT ;  /* 0x0000000812007c0c */ /* 0x000fe2000bf26070 */
[----:B------:R-:W-:-:S05]  /*5690*/  IMAD.X R17, R17, 0x1, R23, P4 ;  /* 0x0000000111117824 */ /* 0x000fca00020e0617 */
[----:B------:R-:W-:-:S13]  /*56a0*/  ISETP.GE.U32.AND.EX P1, PT, R17, UR9, PT, P1 ;  /* 0x0000000911007c0c */ /* 0x000fda000bf26110 */
[----:B------:R-:W-:Y:S05]  /*56b0*/  @P1 BRA `(.L_x_115) ;  /* 0x00000004005c1947 */ /* 0x000fea0003800000 */
[----:B------:R-:W0:Y:S01]  /*56c0*/  S2R R11, SR_CTAID.X ;  /* 0x00000000000b7919 */ /* 0x000e220000002500 */
[----:B------:R-:W-:Y:S01]  /*56d0*/  ULDC.64 UR8, c[0x0][0x628] ;  /* 0x00018a0000087ab9 */ /* 0x000fe20000000a00 */
[----:B------:R-:W1:Y:S01]  /*56e0*/  LDC R12, c[0x0][0x144] ;  /* 0x00005100ff0c7b82 */ /* 0x000e620000000800 */
[----:B------:R-:W-:Y:S01]  /*56f0*/  ISETP.NE.U32.AND P1, PT, RZ, UR8, PT ;  /* 0x00000008ff007c0c */ /* 0x000fe2000bf25070 */
[----:B------:R-:W2:Y:S01]  /*5700*/  S2R R9, SR_CTAID.Y ;  /* 0x0000000000097919 */ /* 0x000ea20000002600 */
[----:B------:R-:W-:Y:S01]  /*5710*/  ULDC UR10, c[0x0][0x150] ;  /* 0x00005400000a7ab9 */ /* 0x000fe20000000800 */
[----:B------:R-:W-:Y:S01]  /*5720*/  ULDC UR11, c[0x0][0x630] ;  /* 0x00018c00000b7ab9 */ /* 0x000fe20000000800 */
[----:B------:R-:W-:Y:S01]  /*5730*/  ISETP.NE.AND.EX P1, PT, RZ, UR9, PT, P1 ;  /* 0x00000009ff007c0c */ /* 0x000fe2000bf25310 */
[----:B------:R-:W-:Y:S01]  /*5740*/  IMAD.MOV.U32 R2, RZ, RZ, R18 ;  /* 0x000000ffff027224 */ /* 0x000fe200078e0012 */
[----:B0-----:R-:W-:-:S05]  /*5750*/  I2FP.F32.U32 R3, R11 ;  /* 0x0000000b00037245 */ /* 0x001fca0000201000 */
[----:B------:R-:W-:Y:S01]  /*5760*/  FMUL R14, R3, UR10 ;  /* 0x0000000a030e7c20 */ /* 0x000fe20008400000 */
[----:B------:R-:W-:-:S05]  /*5770*/  IMAD.MOV.U32 R3, RZ, RZ, R17 ;  /* 0x000000ffff037224 */ /* 0x000fca00078e0011 */
[----:B--2---:R-:W-:Y:S05]  /*5780*/  @!P1 BRA `(.L_x_116) ;  /* 0x0000000000289947 */ /* 0x004fea0003800000 */
[----:B------:R-:W-:Y:S02]  /*5790*/  ULDC UR10, c[0x0][0x634] ;  /* 0x00018d00000a7ab9 */ /* 0x000fe40000000800 */
[----:B------:R-:W-:-:S05]  /*57a0*/  IADD3 R3, P1, R18, UR10, RZ ;  /* 0x0000000a12037c10 */ /* 0x000fca000ff3e0ff */
[----:B------:R-:W-:-:S04]  /*57b0*/  IMAD.X R13, RZ, RZ, R17, P1 ;  /* 0x000000ffff0d7224 */ /* 0x000fc800008e0611 */
[----:B------:R-:W-:-:S04]  /*57c0*/  IMAD.WIDE.U32 R4, R13, UR8, RZ ;  /* 0x000000080d047c25 */ /* 0x000fc8000f8e00ff */
[----:B------:R-:W-:-:S04]  /*57d0*/  IMAD.WIDE.U32 R4, P1, R3, UR9, R4 ;  /* 0x0000000903047c25 */ /* 0x000fc8000f820004 */
[----:B------:R-:W-:-:S04]  /*57e0*/  IMAD.WIDE.U32 R2, R3, UR8, RZ ;  /* 0x0000000803027c25 */ /* 0x000fc8000f8e00ff */
[----:B------:R-:W-:Y:S01]  /*57f0*/  IMAD.MOV.U32 R2, RZ, RZ, R5 ;  /* 0x000000ffff027224 */ /* 0x000fe200078e0005 */
[----:B------:R-:W-:Y:S01]  /*5800*/  IADD3 RZ, P3, R3, R4, RZ ;  /* 0x0000000403ff7210 */ /* 0x000fe20007f7e0ff */
[----:B------:R-:W-:-:S04]  /*5810*/  IMAD.X R3, RZ, RZ, RZ, P1 ;  /* 0x000000ffff037224 */ /* 0x000fc800008e06ff */
[----:B------:R-:W-:-:S08]  /*5820*/  IMAD.WIDE.U32.X R2, R13, UR9, R2, P3 ;  /* 0x000000090d027c25 */ /* 0x000fd000098e0402 */
.L_x_116:
[--C-:B------:R-:W-:Y:S01]  /*5830*/  SHF.R.U64 R10, R2, UR11, R3.reuse ;  /* 0x0000000b020a7c19 */ /* 0x100fe20008001203 */
[----:B------:R-:W0:Y:S01]  /*5840*/  F2I.U32.TRUNC.NTZ R14, R14 ;  /* 0x0000000e000e7305 */ /* 0x000e22000020f000 */
[----:B------:R-:W-:Y:S01]  /*5850*/  SHF.R.U32.HI R2, RZ, UR11, R3 ;  /* 0x0000000bff027c19 */ /* 0x000fe20008011603 */
[----:B------:R-:W-:Y:S01]  /*5860*/  ULDC.64 UR8, c[0x0][0x620] ;  /* 0x0001880000087ab9 */ /* 0x000fe20000000a00 */
[----:B------:R-:W-:Y:S01]  /*5870*/  IADD3 R5, P1, RZ, -R10, RZ ;  /* 0x8000000aff057210 */ /* 0x000fe20007f3e0ff */
[----:B------:R-:W-:Y:S01]  /*5880*/  IMAD.MOV.U32 R3, RZ, RZ, R17 ;  /* 0x000000ffff037224 */ /* 0x000fe200078e0011 */
[----:B------:R-:W-:-:S03]  /*5890*/  ULDC.64 UR10, c[0x0][0x640] ;  /* 0x00019000000a7ab9 */ /* 0x000fc60000000a00 */
[----:B------:R-:W-:Y:S01]  /*58a0*/  IMAD.X R2, RZ, RZ, ~R2, P1 ;  /* 0x000000ffff027224 */ /* 0x000fe200008e0e02 */
[----:B------:R-:W-:-:S03]  /*58b0*/  ISETP.NE.U32.AND P1, PT, RZ, UR10, PT ;  /* 0x0000000aff007c0c */ /* 0x000fc6000bf25070 */
[----:B------:R-:W-:Y:S01]  /*58c0*/  IMAD R4, R2, UR8, RZ ;  /* 0x0000000802047c24 */ /* 0x000fe2000f8e02ff */
[----:B------:R-:W-:Y:S01]  /*58d0*/  ISETP.NE.AND.EX P1, PT, RZ, UR11, PT, P1 ;  /* 0x0000000bff007c0c */ /* 0x000fe2000bf25310 */
[----:B------:R-:W-:-:S04]  /*58e0*/  IMAD.MOV.U32 R2, RZ, RZ, R18 ;  /* 0x000000ffff027224 */ /* 0x000fc800078e0012 */
[----:B------:R-:W-:Y:S01]  /*58f0*/  IMAD.WIDE.U32 R2, R5, UR8, R2 ;  /* 0x0000000805027c25 */ /* 0x000fe2000f8e0002 */
[----:B------:R-:W-:-:S03]  /*5900*/  ULDC UR8, c[0x0][0x618] ;  /* 0x0001860000087ab9 */ /* 0x000fc60000000800 */
[----:B------:R-:W-:Y:S01]  /*5910*/  IMAD R5, R5, UR9, R4 ;  /* 0x0000000905057c24 */ /* 0x000fe2000f8e0204 */
[----:B------:R-:W-:Y:S01]  /*5920*/  ULDC UR9, c[0x0][0x154] ;  /* 0x0000550000097ab9 */ /* 0x000fe20000000800 */
[----:B0-----:R-:W-:Y:S02]  /*5930*/  IMAD.MOV R4, RZ, RZ, -R14 ;  /* 0x000000ffff047224 */ /* 0x001fe400078e0a0e */
[----:B------:R-:W0:Y:S01]  /*5940*/  LDC R14, c[0x0][0x148] ;  /* 0x00005200ff0e7b82 */ /* 0x000e220000000800 */
[----:B------:R-:W-:Y:S02]  /*5950*/  IMAD.IADD R3, R3, 0x1, R5 ;  /* 0x0000000103037824 */ /* 0x000fe400078e0205 */
[----:B-1----:R-:W-:Y:S01]  /*5960*/  IMAD R11, R12, R4, R11 ;  /* 0x000000040c0b7224 */ /* 0x002fe200078e020b */
[----:B------:R-:W-:Y:S02]  /*5970*/  I2FP.F32.U32 R4, R9 ;  /* 0x0000000900047245 */ /* 0x000fe40000201000 */
[----:B------:R-:W-:-:S02]  /*5980*/  SHF.R.U64 R12, R2, UR8, R3 ;  /* 0x00000008020c7c19 */ /* 0x000fc40008001203 */
[----:B------:R-:W-:Y:S01]  /*5990*/  SHF.R.U32.HI R3, RZ, UR8, R3 ;  /* 0x00000008ff037c19 */ /* 0x000fe20008011603 */
[----:B------:R-:W-:Y:S01]  /*59a0*/  FMUL R4, R4, UR9 ;  /* 0x0000000904047c20 */ /* 0x000fe20008400000 */
[----:B------:R-:W-:Y:S02]  /*59b0*/  ULDC UR8, c[0x0][0x608] ;  /* 0x0001820000087ab9 */ /* 0x000fe40000000800 */
[--C-:B------:R-:W-:Y:S01]  /*59c0*/  SHF.R.U64 R15, R12, UR8, R3.reuse ;  /* 0x000000080c0f7c19 */ /* 0x100fe20008001203 */
[----:B------:R1:W2:Y:S01]  /*59d0*/  F2I.U32.TRUNC.NTZ R20, R4 ;  /* 0x0000000400147305 */ /* 0x0002a2000020f000 */
[----:B------:R-:W-:Y:S01]  /*59e0*/  SHF.R.U32.HI R2, RZ, UR8, R3 ;  /* 0x00000008ff027c19 */ /* 0x000fe20008011603 */
[----:B------:R-:W-:-:S03]  /*59f0*/  ULDC UR8, c[0x0][0x658] ;  /* 0x0001960000087ab9 */ /* 0x000fc60000000800 */
[--C-:B------:R-:W-:Y:S02]  /*5a00*/  SHF.R.U64 R13, R15, UR8, R2.reuse ;  /* 0x000000080f0d7c19 */ /* 0x100fe40008001202 */
[----:B------:R-:W-:-:S03]  /*5a10*/  SHF.R.U32.HI R19, RZ, UR8, R2 ;  /* 0x00000008ff137c19 */ /* 0x000fc60008011602 */
[----:B------:R-:W-:Y:S02]  /*5a20*/  IMAD.MOV.U32 R2, RZ, RZ, R13 ;  /* 0x000000ffff027224 */ /* 0x000fe400078e000d */
[----:B------:R-:W-:Y:S01]  /*5a30*/  IMAD.MOV.U32 R3, RZ, RZ, R19 ;  /* 0x000000ffff037224 */ /* 0x000fe200078e0013 */
[----:B-1----:R-:W-:Y:S06]  /*5a40*/  @!P1 BRA `(.L_x_117) ;  /* 0x0000000000289947 */ /* 0x002fec0003800000 */
        /* <DEDUP_REMOVED lines=10> */
.L_x_117:
[----:B------:R-:W1:Y:S01]  /*5af0*/  LDC R4, c[0x0][0x65c] ;  /* 0x00019700ff047b82 */ /* 0x000e620000000800 */
[----:B------:R-:W-:Y:S01]  /*5b00*/  ULDC UR8, c[0x0][0x648] ;  /* 0x0001920000087ab9 */ /* 0x000fe20000000800 */
[----:B------:R-:W-:Y:S01]  /*5b10*/  LOP3.LUT R15, R15, UR7, RZ, 0xc0, !PT ;  /* 0x000000070f0f7c12 */ /* 0x000fe2000f8ec0ff */
[----:B--2---:R-:W-:Y:S01]  /*5b20*/  IMAD.MOV R20, RZ, RZ, -R20 ;  /* 0x000000ffff147224 */ /* 0x004fe200078e0a14 */
[----:B------:R-:W-:Y:S01]  /*5b30*/  SHF.R.U64 R2, R2, UR8, R3 ;  /* 0x0000000802027c19 */ /* 0x000fe20008001203 */
[----:B------:R-:W-:Y:S01]  /*5b40*/  ULDC UR8, c[0x0][0x638] ;  /* 0x00018e0000087ab9 */ /* 0x000fe20000000800 */
[----:B------:R-:W-:Y:S01]  /*5b50*/  LOP3.LUT R12, R12, UR4, RZ, 0xc0, !PT ;  /* 0x000000040c0c7c12 */ /* 0x000fe2000f8ec0ff */
[----:B------:R-:W-:Y:S01]  /*5b60*/  ULDC UR9, c[0x0][0x610] ;  /* 0x0001840000097ab9 */ /* 0x000fe20000000800 */
[----:B------:R-:W-:Y:S01]  /*5b70*/  IMAD.MOV.U32 R3, RZ, RZ, 0x1 ;  /* 0x00000001ff037424 */ /* 0x000fe200078e00ff */
[----:B-1----:R-:W-:Y:S01]  /*5b80*/  ISETP.NE.AND P1, PT, R4, 0x1, PT ;  /* 0x000000010400780c */ /* 0x002fe20003f25270 */
[----:B------:R-:W-:-:S02]  /*5b90*/  IMAD.MOV R4, RZ, RZ, -R2 ;  /* 0x000000ffff047224 */ /* 0x000fc400078e0a02 */
[----:B------:R-:W-:Y:S02]  /*5ba0*/  IMAD R2, R2, UR5, R15 ;  /* 0x0000000502027c24 */ /* 0x000fe4000f8e020f */
[----:B------:R-:W-:Y:S01]  /*5bb0*/  IMAD R13, R4, UR8, R13 ;  /* 0x00000008040d7c24 */ /* 0x000fe2000f8e020d */
[----:B------:R-:W-:-:S07]  /*5bc0*/  ULDC UR8, c[0x0][0x600] ;  /* 0x0001800000087ab9 */ /* 0x000fce0000000800 */
[----:B0-----:R-:W-:-:S04]  /*5bd0*/  @P1 IMAD R11, R14, R20, R9 ;  /* 0x000000140e0b1224 */ /* 0x001fc800078e0209 */
[----:B------:R-:W-:Y:S02]  /*5be0*/  IMAD R11, R2, UR9, R11 ;  /* 0x00000009020b7c24 */ /* 0x000fe4000f8e020b */
[----:B------:R-:W-:-:S05]  /*5bf0*/  IMAD R2, R13, UR8, R12 ;  /* 0x000000080d027c24 */ /* 0x000fca000f8e020c */
[----:B------:R-:W-:Y:S02]  /*5c00*/  SEL R22, R2, R11, !P1 ;  /* 0x0000000b02167207 */ /* 0x000fe40004800000 */
[----:B------:R-:W-:Y:S01]  /*5c10*/  SEL R19, R11, R2, !P1 ;  /* 0x000000020b137207 */ /* 0x000fe20004800000 */
[----:B------:R-:W-:-:S07]  /*5c20*/  IMAD.MOV.U32 R2, RZ, RZ, R10 ;  /* 0x000000ffff027224 */ /* 0x000fce00078e000a */
.L_x_115:
[----:B------:R-:W-:Y:S05]  /*5c30*/  BSYNC B1 ;  /* 0x0000000000017941 */ /* 0x000fea0003800000 */
.L_x_114:
[----:B------:R-:W-:-:S13]  /*5c40*/  LOP3.LUT P1, RZ, R3, 0xff, RZ, 0xc0, !PT ;  /* 0x000000ff03ff7812 */ /* 0x000fda000782c0ff */
[----:B------:R-:W-:Y:S05]  /*5c50*/  @P1 BRA `(.L_x_118) ;  /* 0xfffffff400101947 */ /* 0x000fea000383ffff */
[----:B------:R-:W-:Y:S05]  /*5c60*/  BSYNC B0 ;  /* 0x0000000000007941 */ /* 0x000fea0003800000 */
.L_x_106:
[----:B------:R-:W-:-:S03]  /*5c70*/  UMOV UR8, 0xffffffff ;  /* 0xffffffff00087882 */ /* 0x000fc60000000000 */
[----:B------:R-:W-:Y:S05]  /*5c80*/  BRA.DIV UR8, `(.L_x_119) ;  /* 0x0000000a08a87947 */ /* 0x000fea000b800000 */
[----:B------:R-:W-:-:S13]  /*5c90*/  ELECT P6, URZ, PT ;  /* 0x00000000003f782f */ /* 0x000fda00038c0000 */
.L_x_145:
[----:B------:R-:W-:Y:S04]  /*5ca0*/  BSSY B0, `(.L_x_120) ;  /* 0x0000085000007945 */ /* 0x000fe80003800000 */
[----:B------:R-:W-:Y:S05]  /*5cb0*/  @!P6 BRA `(.L_x_121) ;  /* 0x00000008000ce947 */ /* 0x000fea0003800000 */
[----:B------:R-:W-:-:S04]  /*5cc0*/  LOP3.LUT R16, R16, 0x2, RZ, 0xfc, !PT ;  /* 0x0000000210107812 */ /* 0x000fc800078efcff */
[----:B------:R-:W-:-:S13]  /*5cd0*/  ISETP.NE.AND P0, PT, R16, 0x3, PT ;  /* 0x000000031000780c */ /* 0x000fda0003f05270 */
[----:B------:R-:W-:Y:S05]  /*5ce0*/  @!P0 BRA `(.L_x_122) ;  /* 0x0000000000048947 */ /* 0x000fea0003800000 */
[----:B------:R-:W-:Y:S01]  /*5cf0*/  BPT.TRAP 0x1 ;  /* 0x000000040000795c */ /* 0x000fe20000300000 */
.L_x_122:
[----:B------:R-:W0:Y:S01]  /*5d00*/  S2R R3, SR_CgaCtaId ;  /* 0x0000000000037919 */ /* 0x000e220000008800 */
[----:B------:R-:W-:Y:S02]  /*5d10*/  MOV R2, 0x400 ;  /* 0x0000040000027802 */ /* 0x000fe40000000f00 */
[----:B------:R-:W-:Y:S02]  /*5d20*/  SHF.L.U32 R4, R0, 0x1f, RZ ;  /* 0x0000001f00047819 */ /* 0x000fe400000006ff */
[----:B0-----:R-:W-:-:S05]  /*5d30*/  LEA R2, R3, R2, 0x18 ;  /* 0x0000000203027211 */ /* 0x001fca00078ec0ff */
[----:B------:R-:W-:-:S04]  /*5d40*/  VIADD R2, R2, 0x70 ;  /* 0x0000007002027836 */ /* 0x000fc80000000000 */
[C---:B------:R-:W-:Y:S02]  /*5d50*/  IMAD R9, R7.reuse, 0x8, R2 ;  /* 0x0000000807097824 */ /* 0x040fe400078e0202 */
[----:B------:R-:W-:Y:S02]  /*5d60*/  VIADD R7, R7, 0x1 ;  /* 0x0000000107077836 */ /* 0x000fe40000000000 */
[----:B------:R-:W0:Y:S03]  /*5d70*/  SYNCS.PHASECHK.TRANS64.TRYWAIT P0, [R9+URZ], R4 ;  /* 0x00000004090075a7 */ /* 0x000e26000800017f */
[----:B------:R-:W-:-:S04]  /*5d80*/  ISETP.NE.AND P1, PT, R7, 0xe, PT ;  /* 0x0000000e0700780c */ /* 0x000fc80003f25270 */
[----:B------:R-:W-:Y:S02]  /*5d90*/  SEL R3, RZ, 0x1, P1 ;  /* 0x00000001ff037807 */ /* 0x000fe40000800000 */
[----:B------:R-:W-:Y:S02]  /*5da0*/  SEL R7, R7, RZ, P1 ;  /* 0x000000ff07077207 */ /* 0x000fe40000800000 */
[----:B------:R-:W-:-:S03]  /*5db0*/  LOP3.LUT R6, R0, R3, RZ, 0x3c, !PT ;  /* 0x0000000300067212 */ /* 0x000fc600078e3cff */
[----:B------:R-:W-:Y:S01]  /*5dc0*/  IMAD R8, R7, 0x8, R2 ;  /* 0x0000000807087824 */ /* 0x000fe200078e0202 */
[----:B------:R-:W-:Y:S01]  /*5dd0*/  SHF.L.U32 R5, R6, 0x1f, RZ ;  /* 0x0000001f06057819 */ /* 0x000fe200000006ff */
[----:B0-----:R-:W-:Y:S06]  /*5de0*/  @!P0 BRA `(.L_x_123) ;  /* 0x0000000800708947 */ /* 0x001fec0003800000 */
.L_x_146:
[----:B------:R-:W1:Y:S01]  /*5df0*/  SYNCS.PHASECHK.TRANS64.TRYWAIT P0, [R8+URZ], R5 ;  /* 0x00000005080075a7 */ /* 0x000e62000800017f */
[----:B------:R-:W-:-:S05]  /*5e00*/  VIADD R0, R7, 0x1 ;  /* 0x0000000107007836 */ /* 0x000fca0000000000 */
[----:B------:R-:W-:-:S04]  /*5e10*/  ISETP.NE.AND P1, PT, R0, 0xe, PT ;  /* 0x0000000e0000780c */ /* 0x000fc80003f25270 */
[----:B------:R-:W-:Y:S02]  /*5e20*/  SEL R3, RZ, 0x1, P1 ;  /* 0x00000001ff037807 */ /* 0x000fe40000800000 */
[----:B------:R-:W-:Y:S02]  /*5e30*/  SEL R7, R0, RZ, P1 ;  /* 0x000000ff00077207 */ /* 0x000fe40000800000 */
[----:B------:R-:W-:-:S03]  /*5e40*/  LOP3.LUT R6, R6, R3, RZ, 0x3c, !PT ;  /* 0x0000000306067212 */ /* 0x000fc600078e3cff */
[----:B0-----:R-:W-:Y:S01]  /*5e50*/  IMAD R9, R7, 0x8, R2 ;  /* 0x0000000807097824 */ /* 0x001fe200078e0202 */
[----:B------:R-:W-:Y:S01]  /*5e60*/  SHF.L.U32 R4, R6, 0x1f, RZ ;  /* 0x0000001f06047819 */ /* 0x000fe200000006ff */
[----:B-1----:R-:W-:Y:S06]  /*5e70*/  @!P0 BRA `(.L_x_124) ;  /* 0x0000000800608947 */ /* 0x002fec0003800000 */
.L_x_147:
        /* <DEDUP_REMOVED lines=9> */
.L_x_148:
        /* <DEDUP_REMOVED lines=9> */
.L_x_149:
        /* <DEDUP_REMOVED lines=9> */
.L_x_150:
        /* <DEDUP_REMOVED lines=9> */
.L_x_151:
        /* <DEDUP_REMOVED lines=9> */
.L_x_152:
        /* <DEDUP_REMOVED lines=9> */
.L_x_153:
        /* <DEDUP_REMOVED lines=9> */
.L_x_154:
        /* <DEDUP_REMOVED lines=9> */
.L_x_155:
        /* <DEDUP_REMOVED lines=9> */
.L_x_156:
[----:B------:R-:W1:Y:S01]  /*6390*/  SYNCS.PHASECHK.TRANS64.TRYWAIT P0, [R8+URZ], R5 ;  /* 0x00000005080075a7 */ /* 0x000e62000800017f */
[----:B------:R-:W-:-:S05]  /*63a0*/  VIADD R0, R7, 0x1 ;  /* 0x0000000107007836 */ /* 0x000fca0000000000 */
[----:B------:R-:W-:-:S04]  /*63b0*/  ISETP.NE.AND P1, PT, R0, 0xe, PT ;  /* 0x0000000e0000780c */ /* 0x000fc80003f25270 */
[----:B------:R-:W-:Y:S02]  /*63c0*/  SEL R3, RZ, 0x1, P1 ;  /* 0x00000001ff037807 */ /* 0x000fe40000800000 */
[----:B------:R-:W-:Y:S02]  /*63d0*/  SEL R7, R0, RZ, P1 ;  /* 0x000000ff00077207 */ /* 0x000fe40000800000 */
[----:B0-----:R-:W-:-:S03]  /*63e0*/  LOP3.LUT R9, R6, R3, RZ, 0x3c, !PT ;  /* 0x0000000306097212 */ /* 0x001fc600078e3cff */
[----:B------:R-:W-:Y:S01]  /*63f0*/  IMAD R11, R7, 0x8, R2 ;  /* 0x00000008070b7824 */ /* 0x000fe200078e0202 */
[----:B------:R-:W-:Y:S01]  /*6400*/  SHF.L.U32 R6, R9, 0x1f, RZ ;  /* 0x0000001f09067819 */ /* 0x000fe200000006ff */
[----:B-1----:R-:W-:Y:S06]  /*6410*/  @!P0 BRA `(.L_x_134) ;  /* 0x0000000400c08947 */ /* 0x002fec0003800000 */
.L_x_157:
[----:B------:R-:W1:Y:S01]  /*6420*/  SYNCS.PHASECHK.TRANS64.TRYWAIT P0, [R11+URZ], R6 ;  /* 0x000000060b0075a7 */ /* 0x000e62000800017f */
[----:B------:R-:W-:-:S05]  /*6430*/  VIADD R0, R7, 0x1 ;  /* 0x0000000107007836 */ /* 0x000fca0000000000 */
[----:B------:R-:W-:-:S04]  /*6440*/  ISETP.NE.AND P1, PT, R0, 0xe, PT ;  /* 0x0000000e0000780c */ /* 0x000fc80003f25270 */
[----:B------:R-:W-:Y:S02]  /*6450*/  SEL R4, RZ, 0x1, P1 ;  /* 0x00000001ff047807 */ /* 0x000fe40000800000 */
[----:B------:R-:W-:Y:S02]  /*6460*/  SEL R3, R0, RZ, P1 ;  /* 0x000000ff00037207 */ /* 0x000fe40000800000 */
[----:B------:R-:W-:Y:S01]  /*6470*/  LOP3.LUT R0, R9, R4, RZ, 0x3c, !PT ;  /* 0x0000000409007212 */ /* 0x000fe200078e3cff */
[----:B-1----:R-:W-:Y:S06]  /*6480*/  @!P0 BRA `(.L_x_135) ;  /* 0x0000000400b88947 */ /* 0x002fec0003800000 */
.L_x_158:
[----:B------:R-:W-:Y:S01]  /*6490*/  IMAD R3, R3, 0x8, R2 ;  /* 0x0000000803037824 */ /* 0x000fe200078e0202 */
[----:B------:R-:W-:-:S07]  /*64a0*/  SHF.L.U32 R0, R0, 0x1f, RZ ;  /* 0x0000001f00007819 */ /* 0x000fce00000006ff */
.L_x_136:
[----:B--2---:R2:W3:Y:S02]  /*64b0*/  SYNCS.PHASECHK.TRANS64.TRYWAIT P0, [R3+URZ], R0 ;  /* 0x00000000030075a7 */ /* 0x0044e4000800017f */
[----:B---3--:R-:W-:Y:S05]  /*64c0*/  @!P0 NANOSLEEP.SYNCS 0x989680 ;  /* 0x009896800000895d */ /* 0x008fea0003900000 */
[----:B------:R-:W3:Y:S02]  /*64d0*/  @!P0 SYNCS.PHASECHK.TRANS64 P0, [R3+URZ], R0 ;  /* 0x00000000030085a7 */ /* 0x000ee4000800007f */
[----:B---3--:R-:W-:Y:S05]  /*64e0*/  @!P0 BRA `(.L_x_136) ;  /* 0xfffffffc00f08947 */ /* 0x008fea000383ffff */
.L_x_121:
[----:B------:R-:W-:Y:S05]  /*64f0*/  BSYNC B0 ;  /* 0x0000000000007941 */ /* 0x000fea0003800000 */
.L_x_120:
[----:B------:R-:W-:Y:S05]  /*6500*/  EXIT ;  /* 0x000000000000794d */ /* 0x000fea0003800000 */
.L_x_20:
[----:B-1----:R1:W2:Y:S02]  /*6510*/  SYNCS.PHASECHK.TRANS64.TRYWAIT P0, [R65+URZ], R0 ;  /* 0x00000000410075a7 */ /* 0x0022a4000800017f */
[----:B--2---:R-:W-:Y:S05]  /*6520*/  @!P0 NANOSLEEP.SYNCS 0x989680 ;  /* 0x009896800000895d */ /* 0x004fea0003900000 */
[----:B------:R-:W2:Y:S02]  /*6530*/  @!P0 SYNCS.PHASECHK.TRANS64 P0, [R65+URZ], R0 ;  /* 0x00000000410085a7 */ /* 0x000ea4000800007f */
[----:B--2---:R-:W-:Y:S05]  /*6540*/  @!P0 BRA `(.L_x_20) ;  /* 0xfffffffc00f08947 */ /* 0x004fea000383ffff */
[----:B------:R-:W-:Y:S05]  /*6550*/  BRA `(.L_x_137) ;  /* 0xffffffb000e07947 */ /* 0x000fea000383ffff */
.L_x_25:
[----:B--2---:R2:W3:Y:S02]  /*6560*/  SYNCS.PHASECHK.TRANS64.TRYWAIT P1, [R3+URZ], R0 ;  /* 0x00000000030075a7 */ /* 0x0044e4000802017f */
[----:B---3--:R-:W-:Y:S05]  /*6570*/  @!P1 NANOSLEEP.SYNCS 0x989680 ;  /* 0x009896800000995d */ /* 0x008fea0003900000 */
[----:B------:R-:W3:Y:S02]  /*6580*/  @!P1 SYNCS.PHASECHK.TRANS64 P1, [R3+URZ], R0 ;  /* 0x00000000030095a7 */ /* 0x000ee4000802007f */
[----:B---3--:R-:W-:Y:S05]  /*6590*/  @!P1 BRA `(.L_x_25) ;  /* 0xfffffffc00f09947 */ /* 0x008fea000383ffff */
[----:B------:R-:W-:Y:S05]  /*65a0*/  BRA `(.L_x_24) ;  /* 0xffffffb400447947 */ /* 0x000fea000383ffff */
.L_x_30:
[----:B--2---:R-:W-:-:S04]  /*65b0*/  IMAD.U32 R5, RZ, RZ, UR4 ;  /* 0x00000004ff057e24 */ /* 0x004fc8000f8e00ff */
[----:B------:R2:W3:Y:S03]  /*65c0*/  SYNCS.PHASECHK.TRANS64.TRYWAIT P1, [R5+URZ], R4 ;  /* 0x00000004050075a7 */ /* 0x0004e6000802017f */
[----:B---3--:R-:W-:Y:S05]  /*65d0*/  @!P1 NANOSLEEP.SYNCS 0x989680 ;  /* 0x009896800000995d */ /* 0x008fea0003900000 */
[----:B------:R-:W3:Y:S02]  /*65e0*/  @!P1 SYNCS.PHASECHK.TRANS64 P1, [R5+URZ], R4 ;  /* 0x00000004050095a7 */ /* 0x000ee4000802007f */
[----:B---3--:R-:W-:Y:S05]  /*65f0*/  @!P1 BRA `(.L_x_30) ;  /* 0xfffffffc00ec9947 */ /* 0x008fea000383ffff */
[----:B------:R-:W-:Y:S05]  /*6600*/  BRA `(.L_x_29) ;  /* 0xffffffb400fc7947 */ /* 0x000fea000383ffff */
.L_x_38:
[----:B-1----:R1:W2:Y:S02]  /*6610*/  SYNCS.PHASECHK.TRANS64.TRYWAIT P0, [R65+URZ+0x10], R0 ;  /* 0x00001000410075a7 */ /* 0x0022a4000800017f */
[----:B--2---:R-:W-:Y:S05]  /*6620*/  @!P0 NANOSLEEP.SYNCS 0x989680 ;  /* 0x009896800000895d */ /* 0x004fea0003900000 */
[----:B------:R-:W2:Y:S02]  /*6630*/  @!P0 SYNCS.PHASECHK.TRANS64 P0, [R65+URZ+0x10], R0 ;  /* 0x00001000410085a7 */ /* 0x000ea4000800007f */
[----:B--2---:R-:W-:Y:S05]  /*6640*/  @!P0 BRA `(.L_x_38) ;  /* 0xfffffffc00f08947 */ /* 0x004fea000383ffff */
[----:B------:R-:W-:Y:S05]  /*6650*/  BRA `(.L_x_138) ;  /* 0xffffffbc00547947 */ /* 0x000fea000383ffff */
.L_x_107:
[----:B------:R-:W-:Y:S01]  /*6660*/  BSSY B1, `(.L_x_139) ;  /* 0x0000006000017945 */ /* 0x000fe20003800000 */
[----:B------:R-:W-:-:S07]  /*6670*/  IMAD.MOV.U32 R15, RZ, RZ, -0x1 ;  /* 0xffffffffff0f7424 */ /* 0x000fce00078e00ff */
[----:B-----5:R-:W-:Y:S05]  /*6680*/  WARPSYNC.COLLECTIVE R15, `(.L_x_140) ;  /* 0x000000000f0c7348 */ /* 0x020fea0003c00000 */
[----:B------:R-:W-:Y:S02]  /*6690*/  ELECT P6, UR62, PT ;  /* 0x00000000003e782f */ /* 0x000fe400038c0000 */
[----:B------:R-:W-:Y:S01]  /*66a0*/  MOV R14, UR62 ;  /* 0x0000003e000e7c02 */ /* 0x000fe20008000f00 */
[----:B-----5:R-:W-:Y:S10]  /*66b0*/  ENDCOLLECTIVE ;  /* 0x000000000000791b */ /* 0x020ff40003800000 */
.L_x_140:
[----:B------:R-:W-:Y:S05]  /*66c0*/  BSYNC B1 ;  /* 0x0000000000017941 */ /* 0x000fea0003800000 */
.L_x_139:
[----:B------:R-:W-:Y:S05]  /*66d0*/  BRA `(.L_x_141) ;  /* 0xffffffe8007c7947 */ /* 0x000fea000383ffff */
.L_x_110:
[----:B0-----:R0:W1:Y:S02]  /*66e0*/  SYNCS.PHASECHK.TRANS64.TRYWAIT P1, [R10+URZ+0x70], R5 ;  /* 0x000070050a0075a7 */ /* 0x001064000802017f */
[----:B-1----:R-:W-:Y:S05]  /*66f0*/  @!P1 NANOSLEEP.SYNCS 0x989680 ;  /* 0x009896800000995d */ /* 0x002fea0003900000 */
[----:B------:R-:W1:Y:S02]  /*6700*/  @!P1 SYNCS.PHASECHK.TRANS64 P1, [R10+URZ+0x70], R5 ;  /* 0x000070050a0095a7 */ /* 0x000e64000802007f */
[----:B-1----:R-:W-:Y:S05]  /*6710*/  @!P1 BRA `(.L_x_110) ;  /* 0xfffffffc00f09947 */ /* 0x002fea000383ffff */
[----:B------:R-:W-:Y:S05]  /*6720*/  BRA `(.L_x_142) ;  /* 0xffffffe800b47947 */ /* 0x000fea000383ffff */
.L_x_119:
[----:B------:R-:W-:Y:S01]  /*6730*/  BSSY B0, `(.L_x_143) ;  /* 0x0000006000007945 */ /* 0x000fe20003800000 */
[----:B------:R-:W-:-:S07]  /*6740*/  IMAD.MOV.U32 R15, RZ, RZ, -0x1 ;  /* 0xffffffffff0f7424 */ /* 0x000fce00078e00ff */
[----:B-----5:R-:W-:Y:S05]  /*6750*/  WARPSYNC.COLLECTIVE R15, `(.L_x_144) ;  /* 0x000000000f0c7348 */ /* 0x020fea0003c00000 */
[----:B------:R-:W-:Y:S02]  /*6760*/  ELECT P6, UR62, PT ;  /* 0x00000000003e782f */ /* 0x000fe400038c0000 */
[----:B------:R-:W-:Y:S01]  /*6770*/  MOV R14, UR62 ;  /* 0x0000003e000e7c02 */ /* 0x000fe20008000f00 */
[----:B-----5:R-:W-:Y:S10]  /*6780*/  ENDCOLLECTIVE ;  /* 0x000000000000791b */ /* 0x020ff40003800000 */
.L_x_144:
[----:B------:R-:W-:Y:S05]  /*6790*/  BSYNC B0 ;  /* 0x0000000000007941 */ /* 0x000fea0003800000 */
.L_x_143:
[----:B------:R-:W-:Y:S05]  /*67a0*/  BRA `(.L_x_145) ;  /* 0xfffffff4003c7947 */ /* 0x000fea000383ffff */
.L_x_123:
[----:B0-----:R0:W1:Y:S02]  /*67b0*/  SYNCS.PHASECHK.TRANS64.TRYWAIT P0, [R9+URZ], R4 ;  /* 0x00000004090075a7 */ /* 0x001064000800017f */
[----:B-1----:R-:W-:Y:S05]  /*67c0*/  @!P0 NANOSLEEP.SYNCS 0x989680 ;  /* 0x009896800000895d */ /* 0x002fea0003900000 */
[----:B------:R-:W1:Y:S02]  /*67d0*/  @!P0 SYNCS.PHASECHK.TRANS64 P0, [R9+URZ], R4 ;  /* 0x00000004090085a7 */ /* 0x000e64000800007f */
[----:B-1----:R-:W-:Y:S05]  /*67e0*/  @!P0 BRA `(.L_x_123) ;  /* 0xfffffffc00f08947 */ /* 0x002fea000383ffff */
[----:B------:R-:W-:Y:S05]  /*67f0*/  BRA `(.L_x_146) ;  /* 0xfffffff4007c7947 */ /* 0x000fea000383ffff */
.L_x_124:
[----:B0-----:R0:W1:Y:S02]  /*6800*/  SYNCS.PHASECHK.TRANS64.TRYWAIT P0, [R8+URZ], R5 ;  /* 0x00000005080075a7 */ /* 0x001064000800017f */
[----:B-1----:R-:W-:Y:S05]  /*6810*/  @!P0 NANOSLEEP.SYNCS 0x989680 ;  /* 0x009896800000895d */ /* 0x002fea0003900000 */
[----:B------:R-:W1:Y:S02]  /*6820*/  @!P0 SYNCS.PHASECHK.TRANS64 P0, [R8+URZ], R5 ;  /* 0x00000005080085a7 */ /* 0x000e64000800007f */
[----:B-1----:R-:W-:Y:S05]  /*6830*/  @!P0 BRA `(.L_x_124) ;  /* 0xfffffffc00f08947 */ /* 0x002fea000383ffff */
[----:B------:R-:W-:Y:S05]  /*6840*/  BRA `(.L_x_147) ;  /* 0xfffffff4008c7947 */ /* 0x000fea000383ffff */
.L_x_125:
[----:B0-----:R0:W1:Y:S02]  /*6850*/  SYNCS.PHASECHK.TRANS64.TRYWAIT P0, [R9+URZ], R4 ;  /* 0x00000004090075a7 */ /* 0x001064000800017f */
[----:B-1----:R-:W-:Y:S05]  /*6860*/  @!P0 NANOSLEEP.SYNCS 0x989680 ;  /* 0x009896800000895d */ /* 0x002fea0003900000 */
[----:B------:R-:W1:Y:S02]  /*6870*/  @!P0 SYNCS.PHASECHK.TRANS64 P0, [R9+URZ], R4 ;  /* 0x00000004090085a7 */ /* 0x000e64000800007f */
[----:B-1----:R-:W-:Y:S05]  /*6880*/  @!P0 BRA `(.L_x_125) ;  /* 0xfffffffc00f08947 */ /* 0x002fea000383ffff */
[----:B------:R-:W-:Y:S05]  /*6890*/  BRA `(.L_x_148) ;  /* 0xfffffff4009c7947 */ /* 0x000fea000383ffff */
.L_x_126:
[----:B0-----:R0:W1:Y:S02]  /*68a0*/  SYNCS.PHASECHK.TRANS64.TRYWAIT P0, [R8+URZ], R5 ;  /* 0x00000005080075a7 */ /* 0x001064000800017f */
[----:B-1----:R-:W-:Y:S05]  /*68b0*/  @!P0 NANOSLEEP.SYNCS 0x989680 ;  /* 0x009896800000895d */ /* 0x002fea0003900000 */
[----:B------:R-:W1:Y:S02]  /*68c0*/  @!P0 SYNCS.PHASECHK.TRANS64 P0, [R8+URZ], R5 ;  /* 0x00000005080085a7 */ /* 0x000e64000800007f */
[----:B-1----:R-:W-:Y:S05]  /*68d0*/  @!P0 BRA `(.L_x_126) ;  /* 0xfffffffc00f08947 */ /* 0x002fea000383ffff */
[----:B------:R-:W-:Y:S05]  /*68e0*/  BRA `(.L_x_149) ;  /* 0xfffffff400ac7947 */ /* 0x000fea000383ffff */
.L_x_127:
[----:B0-----:R0:W1:Y:S02]  /*68f0*/  SYNCS.PHASECHK.TRANS64.TRYWAIT P0, [R9+URZ], R4 ;  /* 0x00000004090075a7 */ /* 0x001064000800017f */
[----:B-1----:R-:W-:Y:S05]  /*6900*/  @!P0 NANOSLEEP.SYNCS 0x989680 ;  /* 0x009896800000895d */ /* 0x002fea0003900000 */
[----:B------:R-:W1:Y:S02]  /*6910*/  @!P0 SYNCS.PHASECHK.TRANS64 P0, [R9+URZ], R4 ;  /* 0x00000004090085a7 */ /* 0x000e64000800007f */
[----:B-1----:R-:W-:Y:S05]  /*6920*/  @!P0 BRA `(.L_x_127) ;  /* 0xfffffffc00f08947 */ /* 0x002fea000383ffff */
[----:B------:R-:W-:Y:S05]  /*6930*/  BRA `(.L_x_150) ;  /* 0xfffffff400bc7947 */ /* 0x000fea000383ffff */
.L_x_128:
[----:B0-----:R0:W1:Y:S02]  /*6940*/  SYNCS.PHASECHK.TRANS64.TRYWAIT P0, [R8+URZ], R5 ;  /* 0x00000005080075a7 */ /* 0x001064000800017f */
[----:B-1----:R-:W-:Y:S05]  /*6950*/  @!P0 NANOSLEEP.SYNCS 0x989680 ;  /* 0x009896800000895d */ /* 0x002fea0003900000 */
[----:B------:R-:W1:Y:S02]  /*6960*/  @!P0 SYNCS.PHASECHK.TRANS64 P0, [R8+URZ], R5 ;  /* 0x00000005080085a7 */ /* 0x000e64000800007f */
[----:B-1----:R-:W-:Y:S05]  /*6970*/  @!P0 BRA `(.L_x_128) ;  /* 0xfffffffc00f08947 */ /* 0x002fea000383ffff */
[----:B------:R-:W-:Y:S05]  /*6980*/  BRA `(.L_x_151) ;  /* 0xfffffff400cc7947 */ /* 0x000fea000383ffff */
.L_x_129:
[----:B0-----:R0:W1:Y:S02]  /*6990*/  SYNCS.PHASECHK.TRANS64.TRYWAIT P0, [R9+URZ], R4 ;  /* 0x00000004090075a7 */ /* 0x001064000800017f */
[----:B-1----:R-:W-:Y:S05]  /*69a0*/  @!P0 NANOSLEEP.SYNCS 0x989680 ;  /* 0x009896800000895d */ /* 0x002fea0003900000 */
[----:B------:R-:W1:Y:S02]  /*69b0*/  @!P0 SYNCS.PHASECHK.TRANS64 P0, [R9+URZ], R4 ;  /* 0x00000004090085a7 */ /* 0x000e64000800007f */
[----:B-1----:R-:W-:Y:S05]  /*69c0*/  @!P0 BRA `(.L_x_129) ;  /* 0xfffffffc00f08947 */ /* 0x002fea000383ffff */
[----:B------:R-:W-:Y:S05]  /*69d0*/  BRA `(.L_x_152) ;  /* 0xfffffff400dc7947 */ /* 0x000fea000383ffff */
.L_x_130:
[----:B0-----:R0:W1:Y:S02]  /*69e0*/  SYNCS.PHASECHK.TRANS64.TRYWAIT P0, [R8+URZ], R5 ;  /* 0x00000005080075a7 */ /* 0x001064000800017f */
[----:B-1----:R-:W-:Y:S05]  /*69f0*/  @!P0 NANOSLEEP.SYNCS 0x989680 ;  /* 0x009896800000895d */ /* 0x002fea0003900000 */
[----:B------:R-:W1:Y:S02]  /*6a00*/  @!P0 SYNCS.PHASECHK.TRANS64 P0, [R8+URZ], R5 ;  /* 0x00000005080085a7 */ /* 0x000e64000800007f */
[----:B-1----:R-:W-:Y:S05]  /*6a10*/  @!P0 BRA `(.L_x_130) ;  /* 0xfffffffc00f08947 */ /* 0x002fea000383ffff */
[----:B------:R-:W-:Y:S05]  /*6a20*/  BRA `(.L_x_153) ;  /* 0xfffffff400ec7947 */ /* 0x000fea000383ffff */
.L_x_131:
[----:B0-----:R0:W1:Y:S02]  /*6a30*/  SYNCS.PHASECHK.TRANS64.TRYWAIT P0, [R9+URZ], R4 ;  /* 0x00000004090075a7 */ /* 0x001064000800017f */
[----:B-1----:R-:W-:Y:S05]  /*6a40*/  @!P0 NANOSLEEP.SYNCS 0x989680 ;  /* 0x009896800000895d */ /* 0x002fea0003900000 */
[----:B------:R-:W1:Y:S02]  /*6a50*/  @!P0 SYNCS.PHASECHK.TRANS64 P0, [R9+URZ], R4 ;  /* 0x00000004090085a7 */ /* 0x000e64000800007f */
[----:B-1----:R-:W-:Y:S05]  /*6a60*/  @!P0 BRA `(.L_x_131) ;  /* 0xfffffffc00f08947 */ /* 0x002fea000383ffff */
[----:B------:R-:W-:Y:S05]  /*6a70*/  BRA `(.L_x_154) ;  /* 0xfffffff400fc7947 */ /* 0x000fea000383ffff */
.L_x_132:
[----:B0-----:R0:W1:Y:S02]  /*6a80*/  SYNCS.PHASECHK.TRANS64.TRYWAIT P0, [R8+URZ], R5 ;  /* 0x00000005080075a7 */ /* 0x001064000800017f */
[----:B-1----:R-:W-:Y:S05]  /*6a90*/  @!P0 NANOSLEEP.SYNCS 0x989680 ;  /* 0x009896800000895d */ /* 0x002fea0003900000 */
[----:B------:R-:W1:Y:S02]  /*6aa0*/  @!P0 SYNCS.PHASECHK.TRANS64 P0, [R8+URZ], R5 ;  /* 0x00000005080085a7 */ /* 0x000e64000800007f */
[----:B-1----:R-:W-:Y:S05]  /*6ab0*/  @!P0 BRA `(.L_x_132) ;  /* 0xfffffffc00f08947 */ /* 0x002fea000383ffff */
[----:B------:R-:W-:Y:S05]  /*6ac0*/  BRA `(.L_x_155) ;  /* 0xfffffff8000c7947 */ /* 0x000fea000383ffff */
.L_x_133:
[----:B0-----:R0:W1:Y:S02]  /*6ad0*/  SYNCS.PHASECHK.TRANS64.TRYWAIT P0, [R9+URZ], R4 ;  /* 0x00000004090075a7 */ /* 0x001064000800017f */
[----:B-1----:R-:W-:Y:S05]  /*6ae0*/  @!P0 NANOSLEEP.SYNCS 0x989680 ;  /* 0x009896800000895d */ /* 0x002fea0003900000 */
[----:B------:R-:W1:Y:S02]  /*6af0*/  @!P0 SYNCS.PHASECHK.TRANS64 P0, [R9+URZ], R4 ;  /* 0x00000004090085a7 */ /* 0x000e64000800007f */
[----:B-1----:R-:W-:Y:S05]  /*6b00*/  @!P0 BRA `(.L_x_133) ;  /* 0xfffffffc00f08947 */ /* 0x002fea000383ffff */
[----:B------:R-:W-:Y:S05]  /*6b10*/  BRA `(.L_x_156) ;  /* 0xfffffff8001c7947 */ /* 0x000fea000383ffff */
.L_x_134:
[----:B0-----:R0:W1:Y:S02]  /*6b20*/  SYNCS.PHASECHK.TRANS64.TRYWAIT P0, [R8+URZ], R5 ;  /* 0x00000005080075a7 */ /* 0x001064000800017f */
[----:B-1----:R-:W-:Y:S05]  /*6b30*/  @!P0 NANOSLEEP.SYNCS 0x989680 ;  /* 0x009896800000895d */ /* 0x002fea0003900000 */
[----:B------:R-:W1:Y:S02]  /*6b40*/  @!P0 SYNCS.PHASECHK.TRANS64 P0, [R8+URZ], R5 ;  /* 0x00000005080085a7 */ /* 0x000e64000800007f */
[----:B-1----:R-:W-:Y:S05]  /*6b50*/  @!P0 BRA `(.L_x_134) ;  /* 0xfffffffc00f08947 */ /* 0x002fea000383ffff */
[----:B------:R-:W-:Y:S05]  /*6b60*/  BRA `(.L_x_157) ;  /* 0xfffffff8002c7947 */ /* 0x000fea000383ffff */
.L_x_135:
[----:B-1----:R1:W2:Y:S02]  /*6b70*/  SYNCS.PHASECHK.TRANS64.TRYWAIT P0, [R11+URZ], R6 ;  /* 0x000000060b0075a7 */ /* 0x0022a4000800017f */
[----:B--2---:R-:W-:Y:S05]  /*6b80*/  @!P0 NANOSLEEP.SYNCS 0x989680 ;  /* 0x009896800000895d */ /* 0x004fea0003900000 */
[----:B------:R-:W2:Y:S02]  /*6b90*/  @!P0 SYNCS.PHASECHK.TRANS64 P0, [R11+URZ], R6 ;  /* 0x000000060b0085a7 */ /* 0x000ea4000800007f */
[----:B--2---:R-:W-:Y:S05]  /*6ba0*/  @!P0 BRA `(.L_x_135) ;  /* 0xfffffffc00f08947 */ /* 0x004fea000383ffff */
[----:B------:R-:W-:Y:S05]  /*6bb0*/  BRA `(.L_x_158) ;  /* 0xfffffff800347947 */ /* 0x000fea000383ffff */
.L_x_159:
[----:B------:R-:W-:-:S00]  /*6bc0*/  BRA `(.L_x_159) ;  /* 0xfffffffc00fc7947 */ /* 0x000fc0000383ffff */
[----:B------:R-:W-:-:S00]  /*6bd0*/  NOP ;  /* 0x0000000000007918 */ /* 0x000fc00000000000 */
        /* <DEDUP_REMOVED lines=10> */
.L_x_160:


//--------------------- .nv.global.init           --------------------------
	.section	.nv.global.init,"aw",@progbits
.nv.global.init:
	.type		$str$22,@object
	.size		$str$22,($str$23 - $str$22)
$str$22:
        /*0000*/ 	.byte	0x6b, 0x5f, 0x74, 0x69, 0x6c, 0x65, 0x5f, 0x63, 0x6f, 0x75, 0x6e, 0x74, 0x20, 0x3e, 0x3d, 0x20
        /*0010*/ 	.byte	0x31, 0x00
	.type		$str$23,@object
	.size		$str$23,(__unnamed_1 - $str$23)
$str$23:
        /*0012*/ 	.byte	0x2f, 0x74, 0x6d, 0x70, 0x2f, 0x63, 0x75, 0x74, 0x6c, 0x61, 0x73, 0x73, 0x5f, 0x73, 0x77, 0x65
        /*0022*/ 	.byte	0x65, 0x70, 0x5f, 0x73, 0x72, 0x63, 0x2f, 0x69, 0x6e, 0x63, 0x6c, 0x75, 0x64, 0x65, 0x2f, 0x63
        /*0032*/ 	.byte	0x75, 0x74, 0x6c, 0x61, 0x73, 0x73, 0x2f, 0x67, 0x65, 0x6d, 0x6d, 0x2f, 0x63, 0x6f, 0x6c, 0x6c
        /*0042*/ 	.byte	0x65, 0x63, 0x74, 0x69, 0x76, 0x65, 0x2f, 0x73, 0x6d, 0x39, 0x30, 0x5f, 0x6d, 0x6d, 0x61, 0x5f
        /*0052*/ 	.byte	0x74, 0x6d, 0x61, 0x5f, 0x67, 0x6d, 0x6d, 0x61, 0x5f, 0x73, 0x73, 0x5f, 0x77, 0x61, 0x72, 0x70
        /*0062*/ 	.byte	0x73, 0x70, 0x65, 0x63, 0x69, 0x61, 0x6c, 0x69, 0x7a, 0x65, 0x64, 0x2e, 0x68, 0x70, 0x70, 0x00
	.type		__unnamed_1,@object
	.size		__unnamed_1,(.L_0 - __unnamed_1)
__unnamed_1:
        /*0072*/ 	.byte	0x76, 0x6f, 0x69, 0x64, 0x20, 0x63, 0x75, 0x74, 0x6c, 0x61, 0x73, 0x73, 0x3a, 0x3a, 0x67, 0x65
        /* <DEDUP_REMOVED lines=180> */
        /*0bc2*/ 	.byte	0x64, 0x65, 0x6e, 0x74, 0x69, 0x74, 0x79, 0x5d, 0x00
.L_0:


//--------------------- .nv.shared._ZN7cutlass13device_kernelINS_4gemm6kernel13GemmUniversalIN4cute5tupleIJiiiiEEENS1_10collective13CollectiveMmaINS1_34MainloopSm90TmaGmmaWarpSpecializedILi14ENS5_IJNS4_1CILi2EEESB_NSA_ILi1EEEEEENS1_32KernelTmaWarpSpecializedPingpongEEENS5_IJNSA_ILi64EEESG_SG_EEENS_6half_tENS5_IJlSC_lEEESI_SJ_NS4_8TiledMMAINS4_8MMA_AtomIJNS4_4SM904GMMA25MMA_64x64x16_F32F16F16_SSILNSN_5MajorE0ELSP_0ELNSN_7ScaleInE1ELSQ_1EEEEEENS4_6LayoutINS5_IJSC_SC_SC_EEENS5_IJNSA_ILi0EEESV_SV_EEEEENS5_IJNS4_10UnderscoreESY_SY_EEEEENS4_23SM90_TMA_LOAD_MULTICASTENS4_14ComposedLayoutINS4_7SwizzleILi3ELi4ELi3EEENS4_18smem_ptr_flag_bitsILi16EEENST_INS5_IJNSA_ILi8EEESG_EEENS5_IJSG_SC_EEEEEEEvNS4_8identityES11_S1B_vS1C_EENS_8epilogue10collective6detail29Sm90TmaWarpSpecializedAdapterINS1F_15DefaultEpilogueISI_SJ_SJ_NS1E_6thread17LinearCombinationISI_Li1EffLNS1J_9ScaleType4KindE0ELNS_15FloatRoundStyleE2ESI_EENS1_15EpilogueDefaultEEEEEvvEEEEvNT_6ParamsE --------------------------
	.section	.nv.shared._ZN7cutlass13device_kernelINS_4gemm6kernel13GemmUniversalIN4cute5tupleIJiiiiEEENS1_10collective13CollectiveMmaINS1_34MainloopSm90TmaGmmaWarpSpecializedILi14ENS5_IJNS4_1CILi2EEESB_NSA_ILi1EEEEEENS1_32KernelTmaWarpSpecializedPingpongEEENS5_IJNSA_ILi64EEESG_SG_EEENS_6half_tENS5_IJlSC_lEEESI_SJ_NS4_8TiledMMAINS4_8MMA_AtomIJNS4_4SM904GMMA25MMA_64x64x16_F32F16F16_SSILNSN_5MajorE0ELSP_0ELNSN_7ScaleInE1ELSQ_1EEEEEENS4_6LayoutINS5_IJSC_SC_SC_EEENS5_IJNSA_ILi0EEESV_SV_EEEEENS5_IJNS4_10UnderscoreESY_SY_EEEEENS4_23SM90_TMA_LOAD_MULTICASTENS4_14ComposedLayoutINS4_7SwizzleILi3ELi4ELi3EEENS4_18smem_ptr_flag_bitsILi16EEENST_INS5_IJNSA_ILi8EEESG_EEENS5_IJSG_SC_EEEEEEEvNS4_8identityES11_S1B_vS1C_EENS_8epilogue10collective6detail29Sm90TmaWarpSpecializedAdapterINS1F_15DefaultEpilogueISI_SJ_SJ_NS1E_6thread17LinearCombinationISI_Li1EffLNS1J_9ScaleType4KindE0ELNS_15FloatRoundStyleE2ESI_EENS1_15EpilogueDefaultEEEEEvvEEEEvNT_6ParamsE,"aw",@nobits
	.sectionflags	@""
	.align	16
	.zero		1024


//--------------------- .nv.shared.reserved.0     --------------------------
	.section	.nv.shared.reserved.0,"aw",@nobits
	.weak		__nv_reservedSMEM_offset_0_alias
	.size		__nv_reservedSMEM_offset_0_alias, 0, 0
	.other		__nv_reservedSMEM_offset_0_alias,@"STO_CUDA_RESERVED_SHARED STV_DEFAULT"
__nv_reservedSMEM_offset_0_alias:
	.zero		0


//--------------------- .nv.global                --------------------------
	.section	.nv.global,"aw",@nobits
.nv.global:
	.type		_ZN39_INTERNAL_e4a65102_4_k_cu_67da3740_33974cute1_E,@object
	.size		_ZN39_INTERNAL_e4a65102_4_k_cu_67da3740_33974cute1_E,(_ZN39_INTERNAL_e4a65102_4_k_cu_67da3740_33974cuda3std3__45__cpo6cbeginE - _ZN39_INTERNAL_e4a65102_4_k_cu_67da3740_33974cute1_E)
_ZN39_INTERNAL_e4a65102_4_k_cu_67da3740_33974cute1_E:
	.zero		1
	.type		_ZN39_INTERNAL_e4a65102_4_k_cu_67da3740_33974cuda3std3__45__cpo6cbeginE,@object
	.size		_ZN39_INTERNAL_e4a65102_4_k_cu_67da3740_33974cuda3std3__45__cpo6cbeginE,(_ZN39_INTERNAL_e4a65102_4_k_cu_67da3740_33974cuda3std3__48in_placeE - _ZN39_INTERNAL_e4a65102_4_k_cu_67da3740_33974cuda3std3__45__cpo6cbeginE)
_ZN39_INTERNAL_e4a65102_4_k_cu_67da3740_33974cuda3std3__45__cpo6cbeginE:
	.zero		1
	.type		_ZN39_INTERNAL_e4a65102_4_k_cu_67da3740_33974cuda3std3__48in_placeE,@object
	.size		_ZN39_INTERNAL_e4a65102_4_k_cu_67da3740_33974cuda3std3__48in_placeE,(_ZN39_INTERNAL_e4a65102_4_k_cu_67da3740_33974cuda3std6ranges3__45__cpo9iter_moveE - _ZN39_INTERNAL_e4a65102_4_k_cu_67da3740_33974cuda3std3__48in_placeE)
_ZN39_INTERNAL_e4a65102_4_k_cu_67da3740_33974cuda3std3__48in_placeE:
	.zero		1
	.type		_ZN39_INTERNAL_e4a65102_4_k_cu_67da3740_33974cuda3std6ranges3__45__cpo9iter_moveE,@object
	.size		_ZN39_INTERNAL_e4a65102_4_k_cu_67da3740_33974cuda3std6ranges3__45__cpo9iter_moveE,(_ZN39_INTERNAL_e4a65102_4_k_cu_67da3740_33974cuda3std3__45__cpo5beginE - _ZN39_INTERNAL_e4a65102_4_k_cu_67da3740_33974cuda3std6ranges3__45__cpo9iter_moveE)
_ZN39_INTERNAL_e4a65102_4_k_cu_67da3740_33974cuda3std6ranges3__45__cpo9iter_moveE:
	.zero		1
	.type		_ZN39_INTERNAL_e4a65102_4_k_cu_67da3740_33974cuda3std3__45__cpo5beginE,@object
	.size		_ZN39_INTERNAL_e4a65102_4_k_cu_67da3740_33974cuda3std3__45__cpo5beginE,(_ZN39_INTERNAL_e4a65102_4_k_cu_67da3740_33974cuda3std3__441_GLOBAL__N__e4a65102_4_k_cu_67da3740_33976ignoreE - _ZN39_INTERNAL_e4a65102_4_k_cu_67da3740_33974cuda3std3__45__cpo5beginE)
_ZN39_INTERNAL_e4a65102_4_k_cu_67da3740_33974cuda3std3__45__cpo5beginE:
	.zero		1
	.type		_ZN39_INTERNAL_e4a65102_4_k_cu_67da3740_33974cuda3std3__441_GLOBAL__N__e4a65102_4_k_cu_67da3740_33976ignoreE,@object
	.size		_ZN39_INTERNAL_e4a65102_4_k_cu_67da3740_33974cuda3std3__441_GLOBAL__N__e4a65102_4_k_cu_67da3740_33976ignoreE,(_ZN39_INTERNAL_e4a65102_4_k_cu_67da3740_33974cute7productE - _ZN39_INTERNAL_e4a65102_4_k_cu_67da3740_33974cuda3std3__441_GLOBAL__N__e4a65102_4_k_cu_67da3740_33976ignoreE)
_ZN39_INTERNAL_e4a65102_4_k_cu_67da3740_33974cuda3std3__441_GLOBAL__N__e4a65102_4_k_cu_67da3740_33976ignoreE:
	.zero		1
	.type		_ZN39_INTERNAL_e4a65102_4_k_cu_67da3740_33974cute7productE,@object
	.size		_ZN39_INTERNAL_e4a65102_4_k_cu_67da3740_33974cute7productE,(_ZN39_INTERNAL_e4a65102_4_k_cu_67da3740_33974cuda3std3__45__cpo3endE - _ZN39_INTERNAL_e4a65102_4_k_cu_67da3740_33974cute7productE)
_ZN39_INTERNAL_e4a65102_4_k_cu_67da3740_33974cute7productE:
	.zero		1
	.type		_ZN39_INTERNAL_e4a65102_4_k_cu_67da3740_33974cuda3std3__45__cpo3endE,@object
	.size		_ZN39_INTERNAL_e4a65102_4_k_cu_67da3740_33974cuda3std3__45__cpo3endE,(_ZN39_INTERNAL_e4a65102_4_k_cu_67da3740_33974cuda3std3__419piecewise_constructE - _ZN39_INTERNAL_e4a65102_4_k_cu_67da3740_33974cuda3std3__45__cpo3endE)
_ZN39_INTERNAL_e4a65102_4_k_cu_67da3740_33974cuda3std3__45__cpo3endE:
	.zero		1
	.type		_ZN39_INTERNAL_e4a65102_4_k_cu_67da3740_33974cuda3std3__419piecewise_constructE,@object
	.size		_ZN39_INTERNAL_e4a65102_4_k_cu_67da3740_33974cuda3std3__419piecewise_constructE,(_ZN39_INTERNAL_e4a65102_4_k_cu_67da3740_33974cuda3std3__45__cpo4cendE - _ZN39_INTERNAL_e4a65102_4_k_cu_67da3740_33974cuda3std3__419piecewise_constructE)
_ZN39_INTERNAL_e4a65102_4_k_cu_67da3740_33974cuda3std3__419piecewise_constructE:
	.zero		1
	.type		_ZN39_INTERNAL_e4a65102_4_k_cu_67da3740_33974cuda3std3__45__cpo4cendE,@object
	.size		_ZN39_INTERNAL_e4a65102_4_k_cu_67da3740_33974cuda3std3__45__cpo4cendE,(_ZN39_INTERNAL_e4a65102_4_k_cu_67da3740_33974cuda3std6ranges3__45__cpo4swapE - _ZN39_INTERNAL_e4a65102_4_k_cu_67da3740_33974cuda3std3__45__cpo4cendE)
_ZN39_INTERNAL_e4a65102_4_k_cu_67da3740_33974cuda3std3__45__cpo4cendE:
	.zero		1
	.type		_ZN39_INTERNAL_e4a65102_4_k_cu_67da3740_33974cuda3std6ranges3__45__cpo4swapE,@object
	.size		_ZN39_INTERNAL_e4a65102_4_k_cu_67da3740_33974cuda3std6ranges3__45__cpo4swapE,(.L_8 - _ZN39_INTERNAL_e4a65102_4_k_cu_67da3740_33974cuda3std6ranges3__45__cpo4swapE)
_ZN39_INTERNAL_e4a65102_4_k_cu_67da3740_33974cuda3std6ranges3__45__cpo4swapE:
	.zero		1
.L_8:


//--------------------- .nv.constant0._ZN7cutlass13device_kernelINS_4gemm6kernel13GemmUniversalIN4cute5tupleIJiiiiEEENS1_10collective13CollectiveMmaINS1_34MainloopSm90TmaGmmaWarpSpecializedILi14ENS5_IJNS4_1CILi2EEESB_NSA_ILi1EEEEEENS1_32KernelTmaWarpSpecializedPingpongEEENS5_IJNSA_ILi64EEESG_SG_EEENS_6half_tENS5_IJlSC_lEEESI_SJ_NS4_8TiledMMAINS4_8MMA_AtomIJNS4_4SM904GMMA25MMA_64x64x16_F32F16F16_SSILNSN_5MajorE0ELSP_0ELNSN_7ScaleInE1ELSQ_1EEEEEENS4_6LayoutINS5_IJSC_SC_SC_EEENS5_IJNSA_ILi0EEESV_SV_EEEEENS5_IJNS4_10UnderscoreESY_SY_EEEEENS4_23SM90_TMA_LOAD_MULTICASTENS4_14ComposedLayoutINS4_7SwizzleILi3ELi4ELi3EEENS4_18smem_ptr_flag_bitsILi16EEENST_INS5_IJNSA_ILi8EEESG_EEENS5_IJSG_SC_EEEEEEEvNS4_8identityES11_S1B_vS1C_EENS_8epilogue10collective6detail29Sm90TmaWarpSpecializedAdapterINS1F_15DefaultEpilogueISI_SJ_SJ_NS1E_6thread17LinearCombinationISI_Li1EffLNS1J_9ScaleType4KindE0ELNS_15FloatRoundStyleE2ESI_EENS1_15EpilogueDefaultEEEEEvvEEEEvNT_6ParamsE --------------------------
	.section	.nv.constant0._ZN7cutlass13device_kernelINS_4gemm6kernel13GemmUniversalIN4cute5tupleIJiiiiEEENS1_10collective13CollectiveMmaINS1_34MainloopSm90TmaGmmaWarpSpecializedILi14ENS5_IJNS4_1CILi2EEESB_NSA_ILi1EEEEEENS1_32KernelTmaWarpSpecializedPingpongEEENS5_IJNSA_ILi64EEESG_SG_EEENS_6half_tENS5_IJlSC_lEEESI_SJ_NS4_8TiledMMAINS4_8MMA_AtomIJNS4_4SM904GMMA25MMA_64x64x16_F32F16F16_SSILNSN_5MajorE0ELSP_0ELNSN_7ScaleInE1ELSQ_1EEEEEENS4_6LayoutINS5_IJSC_SC_SC_EEENS5_IJNSA_ILi0EEESV_SV_EEEEENS5_IJNS4_10UnderscoreESY_SY_EEEEENS4_23SM90_TMA_LOAD_MULTICASTENS4_14ComposedLayoutINS4_7SwizzleILi3ELi4ELi3EEENS4_18smem_ptr_flag_bitsILi16EEENST_INS5_IJNSA_ILi8EEESG_EEENS5_IJSG_SC_EEEEEEEvNS4_8identityES11_S1B_vS1C_EENS_8epilogue10collective6detail29Sm90TmaWarpSpecializedAdapterINS1F_15DefaultEpilogueISI_SJ_SJ_NS1E_6thread17LinearCombinationISI_Li1EffLNS1J_9ScaleType4KindE0ELNS_15FloatRoundStyleE2ESI_EENS1_15EpilogueDefaultEEEEEvvEEEEvNT_6ParamsE,"a",@progbits
	.sectionflags	@""
	.align	4
.nv.constant0._ZN7cutlass13device_kernelINS_4gemm6kernel13GemmUniversalIN4cute5tupleIJiiiiEEENS1_10collective13CollectiveMmaINS1_34MainloopSm90TmaGmmaWarpSpecializedILi14ENS5_IJNS4_1CILi2EEESB_NSA_ILi1EEEEEENS1_32KernelTmaWarpSpecializedPingpongEEENS5_IJNSA_ILi64EEESG_SG_EEENS_6half_tENS5_IJlSC_lEEESI_SJ_NS4_8TiledMMAINS4_8MMA_AtomIJNS4_4SM904GMMA25MMA_64x64x16_F32F16F16_SSILNSN_5MajorE0ELSP_0ELNSN_7ScaleInE1ELSQ_1EEEEEENS4_6LayoutINS5_IJSC_SC_SC_EEENS5_IJNSA_ILi0EEESV_SV_EEEEENS5_IJNS4_10UnderscoreESY_SY_EEEEENS4_23SM90_TMA_LOAD_MULTICASTENS4_14ComposedLayoutINS4_7SwizzleILi3ELi4ELi3EEENS4_18smem_ptr_flag_bitsILi16EEENST_INS5_IJNSA_ILi8EEESG_EEENS5_IJSG_SC_EEEEEEEvNS4_8identityES11_S1B_vS1C_EENS_8epilogue10collective6detail29Sm90TmaWarpSpecializedAdapterINS1F_15DefaultEpilogueISI_SJ_SJ_NS1E_6thread17LinearCombinationISI_Li1EffLNS1J_9ScaleType4KindE0ELNS_15FloatRoundStyleE2ESI_EENS1_15EpilogueDefaultEEEEEvvEEEEvNT_6ParamsE:
	.zero		1664


//--------------------- SYMBOLS --------------------------

	.type		.nv.reservedSmem.offset0,@object
	.size		.nv.reservedSmem.offset0,0x4
	.type		__assertfail,@function
